// auto-generated by cutlass_sweep.gemm — config: {"arch": "sm_100", "cluster_m": 1, "cluster_n": 4, "dtype": "fp16", "dtype_b": "fp16", "layout": "nt", "stages": 0, "tile_k": 128, "tile_m": 128, "tile_n": 64}
#include "cutlass/cutlass.h"
#include "cutlass/gemm/collective/collective_builder.hpp"
#include "cutlass/gemm/device/gemm_universal_adapter.h"
#include "cutlass/gemm/kernel/gemm_universal.hpp"
#include "cutlass/epilogue/collective/collective_builder.hpp"

using ElemA = cutlass::half_t;
using ElemB = cutlass::half_t;
using ElemCD = cutlass::half_t;
using Acc  = float;
using TileShape    = cute::Shape<cute::_128, cute::_64, cute::_128>;
using ClusterShape = cute::Shape<cute::_1, cute::_4, cute::_1>;

using CollectiveEpilogue = typename cutlass::epilogue::collective::CollectiveBuilder<
    cutlass::arch::Sm100, cutlass::arch::OpClassTensorOp,
    TileShape, ClusterShape,
    cutlass::epilogue::collective::EpilogueTileAuto,
    Acc, Acc,
    ElemCD, cutlass::layout::RowMajor, 128 / cutlass::sizeof_bits<ElemCD>::value,
    ElemCD, cutlass::layout::RowMajor, 128 / cutlass::sizeof_bits<ElemCD>::value,
    cutlass::epilogue::collective::EpilogueScheduleAuto
  >::CollectiveOp;

using CollectiveMainloop = typename cutlass::gemm::collective::CollectiveBuilder<
    cutlass::arch::Sm100, cutlass::arch::OpClassTensorOp,
    ElemA, cutlass::layout::RowMajor, 128 / cutlass::sizeof_bits<ElemA>::value,
    ElemB, cutlass::layout::ColumnMajor, 128 / cutlass::sizeof_bits<ElemB>::value,
    Acc,
    TileShape, ClusterShape,
    cutlass::gemm::collective::StageCountAutoCarveout<static_cast<int>(sizeof(typename CollectiveEpilogue::SharedStorage))>,
    cutlass::gemm::collective::KernelScheduleAuto
  >::CollectiveOp;

using GemmKernel = cutlass::gemm::kernel::GemmUniversal<
    cute::Shape<int,int,int,int>,
    CollectiveMainloop,
    CollectiveEpilogue
>;
using Gemm = cutlass::gemm::device::GemmUniversalAdapter<GemmKernel>;

// Force the device kernel symbol into the cubin without needing a host main.
auto* _anchor = &cutlass::device_kernel<GemmKernel>;


// ===== COMPILED SASS (sm_100a) =====

	.target	sm_100a

	.elftype	@"ET_EXEC"


//--------------------- .note.nv.tkinfo           --------------------------
	.section	.note.nv.tkinfo,"",@"SHT_NOTE"
	.sectionflags	@"SHF_NOTE_NV_TKINFO"
	.tkinfo
        /*0018*/ 	.word	0x00000002
        /*0030*/ 	.string	""
        /*0030*/ 	.string	"ptxas"
        /*0030*/ 	.string	"Cuda compilation tools, release 13.0, V13.0.88"
        /*0030*/ 	.string	"Build cuda_13.0.r13.0/compiler.36424714_0"
        /*0030*/ 	.string	"-arch sm_100a -m 64 "



//--------------------- .note.nv.cuinfo           --------------------------
	.section	.note.nv.cuinfo,"",@"SHT_NOTE"
	.sectionflags	@"SHF_NOTE_NV_CUINFO"
        /*0018*/ 	.short	0x0002
        /*001a*/ 	.short	0x0064
        /*001c*/ 	.short	0x0082
	.zero		2


//--------------------- .nv.info                  --------------------------
	.section	.nv.info,"",@"SHT_CUDA_INFO"
	.align	4


	//----- nvinfo : EIATTR_REGCOUNT
	.align		4
        /*0000*/ 	.byte	0x04, 0x2f
        /*0002*/ 	.short	(.L_19 - .L_18)
	.align		4
.L_18:
        /*0004*/ 	.word	index@(_ZN7cutlass13device_kernelINS_4gemm6kernel13GemmUniversalIN4cute5tupleIJiiiiEEENS1_10collective13CollectiveMmaINS1_35MainloopSm100TmaUmmaWarpSpecializedILi4ELi2ELi4ENS5_IJNS4_1CILi1EEENSA_ILi4EEESB_EEEEENS5_IJNSA_ILi128EEENSA_ILi64EEESF_EEENS_6half_tENS5_IJlSB_lEEESI_SJ_NS4_8TiledMMAINS4_8MMA_AtomIJNS4_20SM100_MMA_F16BF16_SSISI_SI_fLi128ELi64ELNS4_4UMMA5MajorE0ELSO_0ELNSN_7ScaleInE0ELSP_0EEEEEENS4_6LayoutINS5_IJSB_SB_SB_EEENS5_IJNSA_ILi0EEESU_SU_EEEEENS5_IJNS4_10UnderscoreESX_SX_EEEEENS4_23SM90_TMA_LOAD_MULTICASTENS4_14ComposedLayoutINS4_7SwizzleILi3ELi4ELi3EEENS4_18smem_ptr_flag_bitsILi16EEENSS_INS5_IJNSA_ILi8EEESG_EEENS5_IJSG_SB_EEEEEEEvNS4_8identityENS4_13SM90_TMA_LOADES1A_vS1B_EENS_8epilogue10collective18CollectiveEpilogueINS1E_23Sm100TmaWarpSpecializedILi3ELi2ELi32ELb1ELb0EEEJSH_NS5_IJNSS_ISF_SB_EENSS_INSA_ILi32EEESB_EEEEESI_SJ_SI_SJ_NS1E_6fusion15FusionCallbacksIS1I_NS1N_17LinearCombinationISI_fSI_fLNS_15FloatRoundStyleE2EEESH_S1M_JEEENS4_5SM1004TMEM4LOAD26SM100_TMEM_LOAD_32dp32b32xES1C_NS11_INS12_ILi2ELi4ELi3EEES15_NSS_INS5_IJS16_S1K_EEENS5_IJS1K_SB_EEEEEEENS4_39AutoVectorizingCopyWithAssumedAlignmentILi128EEENS4_14SM90_TMA_STOREES21_S23_S23_EEEvvEEEEvNT_6ParamsE)
        /*0008*/ 	.word	0x00000079


	//----- nvinfo : EIATTR_FRAME_SIZE
	.align		4
.L_19:
        /*000c*/ 	.byte	0x04, 0x11
        /*000e*/ 	.short	(.L_21 - .L_20)
	.align		4
.L_20:
        /*0010*/ 	.word	index@($__internal_2_$__cuda_sm10x_tcgen05_guardrail_trap_unallocated_columns_being_dealloced)
        /*0014*/ 	.word	0x00000000


	//----- nvinfo : EIATTR_FRAME_SIZE
	.align		4
.L_21:
        /*0018*/ 	.byte	0x04, 0x11
        /*001a*/ 	.short	(.L_23 - .L_22)
	.align		4
.L_22:
        /*001c*/ 	.word	index@($__internal_1_$__cuda_sm10x_tcgen05_guardrail_trap_phase_invalid_during_alloc)
        /*0020*/ 	.word	0x00000000


	//----- nvinfo : EIATTR_FRAME_SIZE
	.align		4
.L_23:
        /*0024*/ 	.byte	0x04, 0x11
        /*0026*/ 	.short	(.L_25 - .L_24)
	.align		4
.L_24:
        /*0028*/ 	.word	index@($__internal_0_$__cuda_sm10x_tcgen05_guardrail_trap_col_being_dealloced_not_returned_by_alloc)
        /*002c*/ 	.word	0x00000000


	//----- nvinfo : EIATTR_FRAME_SIZE
	.align		4
.L_25:
        /*0030*/ 	.byte	0x04, 0x11
        /*0032*/ 	.short	(.L_27 - .L_26)
	.align		4
.L_26:
        /*0034*/ 	.word	index@(_ZN7cutlass13device_kernelINS_4gemm6kernel13GemmUniversalIN4cute5tupleIJiiiiEEENS1_10collective13CollectiveMmaINS1_35MainloopSm100TmaUmmaWarpSpecializedILi4ELi2ELi4ENS5_IJNS4_1CILi1EEENSA_ILi4EEESB_EEEEENS5_IJNSA_ILi128EEENSA_ILi64EEESF_EEENS_6half_tENS5_IJlSB_lEEESI_SJ_NS4_8TiledMMAINS4_8MMA_AtomIJNS4_20SM100_MMA_F16BF16_SSISI_SI_fLi128ELi64ELNS4_4UMMA5MajorE0ELSO_0ELNSN_7ScaleInE0ELSP_0EEEEEENS4_6LayoutINS5_IJSB_SB_SB_EEENS5_IJNSA_ILi0EEESU_SU_EEEEENS5_IJNS4_10UnderscoreESX_SX_EEEEENS4_23SM90_TMA_LOAD_MULTICASTENS4_14ComposedLayoutINS4_7SwizzleILi3ELi4ELi3EEENS4_18smem_ptr_flag_bitsILi16EEENSS_INS5_IJNSA_ILi8EEESG_EEENS5_IJSG_SB_EEEEEEEvNS4_8identityENS4_13SM90_TMA_LOADES1A_vS1B_EENS_8epilogue10collective18CollectiveEpilogueINS1E_23Sm100TmaWarpSpecializedILi3ELi2ELi32ELb1ELb0EEEJSH_NS5_IJNSS_ISF_SB_EENSS_INSA_ILi32EEESB_EEEEESI_SJ_SI_SJ_NS1E_6fusion15FusionCallbacksIS1I_NS1N_17LinearCombinationISI_fSI_fLNS_15FloatRoundStyleE2EEESH_S1M_JEEENS4_5SM1004TMEM4LOAD26SM100_TMEM_LOAD_32dp32b32xES1C_NS11_INS12_ILi2ELi4ELi3EEES15_NSS_INS5_IJS16_S1K_EEENS5_IJS1K_SB_EEEEEEENS4_39AutoVectorizingCopyWithAssumedAlignmentILi128EEENS4_14SM90_TMA_STOREES21_S23_S23_EEEvvEEEEvNT_6ParamsE)
        /*0038*/ 	.word	0x00000000


	//----- nvinfo : EIATTR_MIN_STACK_SIZE
	.align		4
.L_27:
        /*003c*/ 	.byte	0x04, 0x12
        /*003e*/ 	.short	(.L_29 - .L_28)
	.align		4
.L_28:
        /*0040*/ 	.word	index@(_ZN7cutlass13device_kernelINS_4gemm6kernel13GemmUniversalIN4cute5tupleIJiiiiEEENS1_10collective13CollectiveMmaINS1_35MainloopSm100TmaUmmaWarpSpecializedILi4ELi2ELi4ENS5_IJNS4_1CILi1EEENSA_ILi4EEESB_EEEEENS5_IJNSA_ILi128EEENSA_ILi64EEESF_EEENS_6half_tENS5_IJlSB_lEEESI_SJ_NS4_8TiledMMAINS4_8MMA_AtomIJNS4_20SM100_MMA_F16BF16_SSISI_SI_fLi128ELi64ELNS4_4UMMA5MajorE0ELSO_0ELNSN_7ScaleInE0ELSP_0EEEEEENS4_6LayoutINS5_IJSB_SB_SB_EEENS5_IJNSA_ILi0EEESU_SU_EEEEENS5_IJNS4_10UnderscoreESX_SX_EEEEENS4_23SM90_TMA_LOAD_MULTICASTENS4_14ComposedLayoutINS4_7SwizzleILi3ELi4ELi3EEENS4_18smem_ptr_flag_bitsILi16EEENSS_INS5_IJNSA_ILi8EEESG_EEENS5_IJSG_SB_EEEEEEEvNS4_8identityENS4_13SM90_TMA_LOADES1A_vS1B_EENS_8epilogue10collective18CollectiveEpilogueINS1E_23Sm100TmaWarpSpecializedILi3ELi2ELi32ELb1ELb0EEEJSH_NS5_IJNSS_ISF_SB_EENSS_INSA_ILi32EEESB_EEEEESI_SJ_SI_SJ_NS1E_6fusion15FusionCallbacksIS1I_NS1N_17LinearCombinationISI_fSI_fLNS_15FloatRoundStyleE2EEESH_S1M_JEEENS4_5SM1004TMEM4LOAD26SM100_TMEM_LOAD_32dp32b32xES1C_NS11_INS12_ILi2ELi4ELi3EEES15_NSS_INS5_IJS16_S1K_EEENS5_IJS1K_SB_EEEEEEENS4_39AutoVectorizingCopyWithAssumedAlignmentILi128EEENS4_14SM90_TMA_STOREES21_S23_S23_EEEvvEEEEvNT_6ParamsE)
        /*0044*/ 	.word	0x00000000
.L_29:


//--------------------- .nv.compat                --------------------------
	.section	.nv.compat,"",@"SHT_CUDA_COMPAT_INFO"
	.align	4
        /*0000*/ 	.byte	0x02, 0x09, 0x01, 0x00, 0x02, 0x02, 0x02, 0x00, 0x02, 0x05, 0x05, 0x00, 0x03, 0x07, 0x01, 0x01
        /*0010*/ 	.byte	0x02, 0x03, 0x01, 0x00, 0x02, 0x06, 0x01, 0x00, 0x04, 0x0b, 0x08, 0x00, 0x09, 0x00, 0x00, 0x00
        /*0020*/ 	.byte	0x00, 0x00, 0x00, 0x00


//--------------------- .nv.info._ZN7cutlass13device_kernelINS_4gemm6kernel13GemmUniversalIN4cute5tupleIJiiiiEEENS1_10collective13CollectiveMmaINS1_35MainloopSm100TmaUmmaWarpSpecializedILi4ELi2ELi4ENS5_IJNS4_1CILi1EEENSA_ILi4EEESB_EEEEENS5_IJNSA_ILi128EEENSA_ILi64EEESF_EEENS_6half_tENS5_IJlSB_lEEESI_SJ_NS4_8TiledMMAINS4_8MMA_AtomIJNS4_20SM100_MMA_F16BF16_SSISI_SI_fLi128ELi64ELNS4_4UMMA5MajorE0ELSO_0ELNSN_7ScaleInE0ELSP_0EEEEEENS4_6LayoutINS5_IJSB_SB_SB_EEENS5_IJNSA_ILi0EEESU_SU_EEEEENS5_IJNS4_10UnderscoreESX_SX_EEEEENS4_23SM90_TMA_LOAD_MULTICASTENS4_14ComposedLayoutINS4_7SwizzleILi3ELi4ELi3EEENS4_18smem_ptr_flag_bitsILi16EEENSS_INS5_IJNSA_ILi8EEESG_EEENS5_IJSG_SB_EEEEEEEvNS4_8identityENS4_13SM90_TMA_LOADES1A_vS1B_EENS_8epilogue10collective18CollectiveEpilogueINS1E_23Sm100TmaWarpSpecializedILi3ELi2ELi32ELb1ELb0EEEJSH_NS5_IJNSS_ISF_SB_EENSS_INSA_ILi32EEESB_EEEEESI_SJ_SI_SJ_NS1E_6fusion15FusionCallbacksIS1I_NS1N_17LinearCombinationISI_fSI_fLNS_15FloatRoundStyleE2EEESH_S1M_JEEENS4_5SM1004TMEM4LOAD26SM100_TMEM_LOAD_32dp32b32xES1C_NS11_INS12_ILi2ELi4ELi3EEES15_NSS_INS5_IJS16_S1K_EEENS5_IJS1K_SB_EEEEEEENS4_39AutoVectorizingCopyWithAssumedAlignmentILi128EEENS4_14SM90_TMA_STOREES21_S23_S23_EEEvvEEEEvNT_6ParamsE --------------------------
	.section	.nv.info._ZN7cutlass13device_kernelINS_4gemm6kernel13GemmUniversalIN4cute5tupleIJiiiiEEENS1_10collective13CollectiveMmaINS1_35MainloopSm100TmaUmmaWarpSpecializedILi4ELi2ELi4ENS5_IJNS4_1CILi1EEENSA_ILi4EEESB_EEEEENS5_IJNSA_ILi128EEENSA_ILi64EEESF_EEENS_6half_tENS5_IJlSB_lEEESI_SJ_NS4_8TiledMMAINS4_8MMA_AtomIJNS4_20SM100_MMA_F16BF16_SSISI_SI_fLi128ELi64ELNS4_4UMMA5MajorE0ELSO_0ELNSN_7ScaleInE0ELSP_0EEEEEENS4_6LayoutINS5_IJSB_SB_SB_EEENS5_IJNSA_ILi0EEESU_SU_EEEEENS5_IJNS4_10UnderscoreESX_SX_EEEEENS4_23SM90_TMA_LOAD_MULTICASTENS4_14ComposedLayoutINS4_7SwizzleILi3ELi4ELi3EEENS4_18smem_ptr_flag_bitsILi16EEENSS_INS5_IJNSA_ILi8EEESG_EEENS5_IJSG_SB_EEEEEEEvNS4_8identityENS4_13SM90_TMA_LOADES1A_vS1B_EENS_8epilogue10collective18CollectiveEpilogueINS1E_23Sm100TmaWarpSpecializedILi3ELi2ELi32ELb1ELb0EEEJSH_NS5_IJNSS_ISF_SB_EENSS_INSA_ILi32EEESB_EEEEESI_SJ_SI_SJ_NS1E_6fusion15FusionCallbacksIS1I_NS1N_17LinearCombinationISI_fSI_fLNS_15FloatRoundStyleE2EEESH_S1M_JEEENS4_5SM1004TMEM4LOAD26SM100_TMEM_LOAD_32dp32b32xES1C_NS11_INS12_ILi2ELi4ELi3EEES15_NSS_INS5_IJS16_S1K_EEENS5_IJS1K_SB_EEEEEEENS4_39AutoVectorizingCopyWithAssumedAlignmentILi128EEENS4_14SM90_TMA_STOREES21_S23_S23_EEEvvEEEEvNT_6ParamsE,"",@"SHT_CUDA_INFO"
	.sectionflags	@""
	.align	4


	//----- nvinfo : EIATTR_CUDA_API_VERSION
	.align		4
        /*0000*/ 	.byte	0x04, 0x37
        /*0002*/ 	.short	(.L_31 - .L_30)
.L_30:
        /*0004*/ 	.word	0x00000082


	//----- nvinfo : EIATTR_KPARAM_INFO
	.align		4
.L_31:
        /*0008*/ 	.byte	0x04, 0x17
        /*000a*/ 	.short	(.L_33 - .L_32)
.L_32:
        /*000c*/ 	.word	0x00000000
        /*0010*/ 	.short	0x0000
        /*0012*/ 	.short	0x0000
        /*0014*/ 	.byte	0x00, 0xf0, 0x01, 0x20


	//----- nvinfo : EIATTR_AT_ENTRY_FRAGMENTS
	.align		4
.L_33:
        /*0018*/ 	.byte	0x04, 0x4f
        /*001a*/ 	.short	(.L_35 - .L_34)


	//   ....[0]....
.L_34:
        /*001c*/ 	.word	0x00000006


	//----- nvinfo : EIATTR_RESERVED_SMEM_USED
	.align		4
.L_35:
        /*0020*/ 	.byte	0x01, 0x41
	.zero		2


	//----- nvinfo : EIATTR_SPARSE_MMA_MASK
	.align		4
        /*0024*/ 	.byte	0x03, 0x50
        /*0026*/ 	.short	0x0000


	//----- nvinfo : EIATTR_TCGEN05_1CTA_USED
	.align		4
        /*0028*/ 	.byte	0x01, 0x51
	.zero		2


	//----- nvinfo : EIATTR_MAXREG_COUNT
	.align		4
        /*002c*/ 	.byte	0x03, 0x1b
        /*002e*/ 	.short	0x00ff


	//----- nvinfo : EIATTR_NUM_BARRIERS
	.align		4
        /*0030*/ 	.byte	0x02, 0x4c
        /*0032*/ 	.byte	0x07
	.zero		1


	//----- nvinfo : EIATTR_EXTERNS
	.align		4
        /*0034*/ 	.byte	0x04, 0x0f
        /*0036*/ 	.short	(.L_37 - .L_36)


	//   ....[0]....
	.align		4
.L_36:
        /*0038*/ 	.word	index@(__assertfail)


	//----- nvinfo : EIATTR_MERCURY_ISA_VERSION
	.align		4
.L_37:
        /*003c*/ 	.byte	0x03, 0x5f
        /*003e*/ 	.short	0x0101


	//----- nvinfo : EIATTR_INT_WARP_WIDE_INSTR_OFFSETS
	.align		4
        /*0040*/ 	.byte	0x04, 0x31
        /*0042*/ 	.short	(.L_39 - .L_38)


	//   ....[0]....
.L_38:
        /*0044*/ 	.word	0x00004050


	//   ....[1]....
        /*0048*/ 	.word	0x00004070


	//   ....[2]....
        /*004c*/ 	.word	0x000040a0


	//   ....[3]....
        /*0050*/ 	.word	0x00004c70


	//   ....[4]....
        /*0054*/ 	.word	0x00004cf0


	//   ....[5]....
        /*0058*/ 	.word	0x00004df0


	//   ....[6]....
        /*005c*/ 	.word	0x00004f00


	//----- nvinfo : EIATTR_COOP_GROUP_MASK_REGIDS
	.align		4
.L_39:
        /*0060*/ 	.byte	0x04, 0x29
        /*0062*/ 	.short	(.L_41 - .L_40)


	//   ....[0]....
.L_40:
        /*0064*/ 	.word	0xffffffff


	//   ....[1]....
        /*0068*/ 	.word	0xffffffff


	//   ....[2]....
        /*006c*/ 	.word	0xffffffff


	//   ....[3]....
        /*0070*/ 	.word	0xffffffff


	//   ....[4]....
        /*0074*/ 	.word	0xffffffff


	//   ....[5]....
        /*0078*/ 	.word	0xffffffff


	//   ....[6]....
        /*007c*/ 	.word	0xffffffff


	//   ....[7]....
        /*0080*/ 	.word	0xffffffff


	//   ....[8]....
        /*0084*/ 	.word	0xffffffff


	//   ....[9]....
        /*0088*/ 	.word	0xffffffff


	//   ....[10]....
        /*008c*/ 	.word	0xffffffff


	//   ....[11]....
        /*0090*/ 	.word	0xffffffff


	//   ....[12]....
        /*0094*/ 	.word	0xffffffff


	//   ....[13]....
        /*0098*/ 	.word	0xffffffff


	//----- nvinfo : EIATTR_COOP_GROUP_INSTR_OFFSETS
	.align		4
.L_41:
        /*009c*/ 	.byte	0x04, 0x28
        /*009e*/ 	.short	(.L_43 - .L_42)


	//   ....[0]....
.L_42:
        /*00a0*/ 	.word	0x00000080


	//   ....[1]....
        /*00a4*/ 	.word	0x000004f0


	//   ....[2]....
        /*00a8*/ 	.word	0x000006a0


	//   ....[3]....
        /*00ac*/ 	.word	0x00000820


	//   ....[4]....
        /*00b0*/ 	.word	0x00000920


	//   ....[5]....
        /*00b4*/ 	.word	0x00000a90


	//   ....[6]....
        /*00b8*/ 	.word	0x00000c30


	//   ....[7]....
        /*00bc*/ 	.word	0x00000de0


	//   ....[8]....
        /*00c0*/ 	.word	0x00002220


	//   ....[9]....
        /*00c4*/ 	.word	0x000030e0


	//   ....[10]....
        /*00c8*/ 	.word	0x000032f0


	//   ....[11]....
        /*00cc*/ 	.word	0x00003320


	//   ....[12]....
        /*00d0*/ 	.word	0x00003f30


	//   ....[13]....
        /*00d4*/ 	.word	0x00004160


	//----- nvinfo : EIATTR_VRC_CTA_INIT_COUNT
	.align		4
.L_43:
        /*00d8*/ 	.byte	0x02, 0x4a
        /*00da*/ 	.byte	0x80
	.zero		1


	//----- nvinfo : EIATTR_SYSCALL_OFFSETS
	.align		4
        /*00dc*/ 	.byte	0x04, 0x46
        /*00de*/ 	.short	(.L_45 - .L_44)


	//   ....[0]....
.L_44:
        /*00e0*/ 	.word	0x00005bf0


	//   ....[1]....
        /*00e4*/ 	.word	0x00005ce0


	//   ....[2]....
        /*00e8*/ 	.word	0x00006580


	//   ....[3]....
        /*00ec*/ 	.word	0x00007250


	//----- nvinfo : EIATTR_MBARRIER_INSTR_OFFSETS
	.align		4
.L_45:
        /*00f0*/ 	.byte	0x04, 0x39
        /*00f2*/ 	.short	(.L_47 - .L_46)


	//   ....[0]....
.L_46:
        /*00f4*/ 	.word	0x00000610
        /*00f8*/ 	.word	0x000000ff
        /*00fc*/ 	.word	0x00000000
        /*0100*/ 	.short	0x0100
        /*0102*/ 	.byte	0x04
	.zero		1


	//   ....[1]....
        /*0104*/ 	.word	0x00000620
        /*0108*/ 	.word	0x000000ff
        /*010c*/ 	.word	0x00000020
        /*0110*/ 	.short	0x0100
        /*0112*/ 	.byte	0x04
	.zero		1


	//   ....[2]....
        /*0114*/ 	.word	0x00000630
        /*0118*/ 	.word	0x000000ff
        /*011c*/ 	.word	0x00000008
        /*0120*/ 	.short	0x0100
        /*0122*/ 	.byte	0x04
	.zero		1


	//   ....[3]....
        /*0124*/ 	.word	0x00000640
        /*0128*/ 	.word	0x000000ff
        /*012c*/ 	.word	0x00000028
        /*0130*/ 	.short	0x0100
        /*0132*/ 	.byte	0x04
	.zero		1


	//   ....[4]....
        /*0134*/ 	.word	0x00000650
        /*0138*/ 	.word	0x000000ff
        /*013c*/ 	.word	0x00000010
        /*0140*/ 	.short	0x0100
        /*0142*/ 	.byte	0x04
	.zero		1


	//   ....[5]....
        /*0144*/ 	.word	0x00000660
        /*0148*/ 	.word	0x000000ff
        /*014c*/ 	.word	0x00000030
        /*0150*/ 	.short	0x0100
        /*0152*/ 	.byte	0x04
	.zero		1


	//   ....[6]....
        /*0154*/ 	.word	0x00000670
        /*0158*/ 	.word	0x000000ff
        /*015c*/ 	.word	0x00000018
        /*0160*/ 	.short	0x0100
        /*0162*/ 	.byte	0x04
	.zero		1


	//   ....[7]....
        /*0164*/ 	.word	0x00000680
        /*0168*/ 	.word	0x000000ff
        /*016c*/ 	.word	0x00000038
        /*0170*/ 	.short	0x0100
        /*0172*/ 	.byte	0x04
	.zero		1


	//   ....[8]....
        /*0174*/ 	.word	0x000007b0
        /*0178*/ 	.word	0x000000ff
        /*017c*/ 	.word	0x00000040
        /*0180*/ 	.short	0x0100
        /*0182*/ 	.byte	0x04
	.zero		1


	//   ....[9]....
        /*0184*/ 	.word	0x000007c0
        /*0188*/ 	.word	0x000000ff
        /*018c*/ 	.word	0x00000058
        /*0190*/ 	.short	0x0100
        /*0192*/ 	.byte	0x04
	.zero		1


	//   ....[10]....
        /*0194*/ 	.word	0x000007d0
        /*0198*/ 	.word	0x000000ff
        /*019c*/ 	.word	0x00000048
        /*01a0*/ 	.short	0x0100
        /*01a2*/ 	.byte	0x04
	.zero		1


	//   ....[11]....
        /*01a4*/ 	.word	0x000007e0
        /*01a8*/ 	.word	0x000000ff
        /*01ac*/ 	.word	0x00000060
        /*01b0*/ 	.short	0x0100
        /*01b2*/ 	.byte	0x04
	.zero		1


	//   ....[12]....
        /*01b4*/ 	.word	0x000007f0
        /*01b8*/ 	.word	0x000000ff
        /*01bc*/ 	.word	0x00000050
        /*01c0*/ 	.short	0x0100
        /*01c2*/ 	.byte	0x04
	.zero		1


	//   ....[13]....
        /*01c4*/ 	.word	0x00000800
        /*01c8*/ 	.word	0x000000ff
        /*01cc*/ 	.word	0x00000068
        /*01d0*/ 	.short	0x0100
        /*01d2*/ 	.byte	0x04
	.zero		1


	//   ....[14]....
        /*01d4*/ 	.word	0x000008f0
        /*01d8*/ 	.word	0x000000ff
        /*01dc*/ 	.word	0x00000070
        /*01e0*/ 	.short	0x0100
        /*01e2*/ 	.byte	0x06
	.zero		1


	//   ....[15]....
        /*01e4*/ 	.word	0x00000900
        /*01e8*/ 	.word	0x000000ff
        /*01ec*/ 	.word	0x00000078
        /*01f0*/ 	.short	0x0100
        /*01f2*/ 	.byte	0x06
	.zero		1


	//   ....[16]....
        /*01f4*/ 	.word	0x00000a40
        /*01f8*/ 	.word	0x000000ff
        /*01fc*/ 	.word	0x00000080
        /*0200*/ 	.short	0x0100
        /*0202*/ 	.byte	0x06
	.zero		1


	//   ....[17]....
        /*0204*/ 	.word	0x00000a50
        /*0208*/ 	.word	0x000000ff
        /*020c*/ 	.word	0x00000090
        /*0210*/ 	.short	0x0100
        /*0212*/ 	.byte	0x06
	.zero		1


	//   ....[18]....
        /*0214*/ 	.word	0x00000a60
        /*0218*/ 	.word	0x000000ff
        /*021c*/ 	.word	0x00000088
        /*0220*/ 	.short	0x0100
        /*0222*/ 	.byte	0x06
	.zero		1


	//   ....[19]....
        /*0224*/ 	.word	0x00000a70
        /*0228*/ 	.word	0x000000ff
        /*022c*/ 	.word	0x00000098
        /*0230*/ 	.short	0x0100
        /*0232*/ 	.byte	0x06
	.zero		1


	//   ....[20]....
        /*0234*/ 	.word	0x00000ba0
        /*0238*/ 	.word	0x000000ff
        /*023c*/ 	.word	0x000000a0
        /*0240*/ 	.short	0x0100
        /*0242*/ 	.byte	0x04
	.zero		1


	//   ....[21]....
        /*0244*/ 	.word	0x00000bb0
        /*0248*/ 	.word	0x000000ff
        /*024c*/ 	.word	0x000000c0
        /*0250*/ 	.short	0x0100
        /*0252*/ 	.byte	0x04
	.zero		1


	//   ....[22]....
        /*0254*/ 	.word	0x00000bc0
        /*0258*/ 	.word	0x000000ff
        /*025c*/ 	.word	0x000000a8
        /*0260*/ 	.short	0x0100
        /*0262*/ 	.byte	0x04
	.zero		1


	//   ....[23]....
        /*0264*/ 	.word	0x00000bd0
        /*0268*/ 	.word	0x000000ff
        /*026c*/ 	.word	0x000000c8
        /*0270*/ 	.short	0x0100
        /*0272*/ 	.byte	0x04
	.zero		1


	//   ....[24]....
        /*0274*/ 	.word	0x00000be0
        /*0278*/ 	.word	0x000000ff
        /*027c*/ 	.word	0x000000b0
        /*0280*/ 	.short	0x0100
        /*0282*/ 	.byte	0x04
	.zero		1


	//   ....[25]....
        /*0284*/ 	.word	0x00000bf0
        /*0288*/ 	.word	0x000000ff
        /*028c*/ 	.word	0x000000d0
        /*0290*/ 	.short	0x0100
        /*0292*/ 	.byte	0x04
	.zero		1


	//   ....[26]....
        /*0294*/ 	.word	0x00000c00
        /*0298*/ 	.word	0x000000ff
        /*029c*/ 	.word	0x000000b8
        /*02a0*/ 	.short	0x0100
        /*02a2*/ 	.byte	0x04
	.zero		1


	//   ....[27]....
        /*02a4*/ 	.word	0x00000c10
        /*02a8*/ 	.word	0x000000ff
        /*02ac*/ 	.word	0x000000d8
        /*02b0*/ 	.short	0x0100
        /*02b2*/ 	.byte	0x04
	.zero		1


	//   ....[28]....
        /*02b4*/ 	.word	0x00000d00
        /*02b8*/ 	.word	0x000000ff
        /*02bc*/ 	.word	0x000000e0
        /*02c0*/ 	.short	0x0100
        /*02c2*/ 	.byte	0x04
	.zero		1


	//   ....[29]....
        /*02c4*/ 	.word	0x00000d10
        /*02c8*/ 	.word	0x000000ff
        /*02cc*/ 	.word	0x000000f0
        /*02d0*/ 	.short	0x0100
        /*02d2*/ 	.byte	0x04
	.zero		1


	//   ....[30]....
        /*02d4*/ 	.word	0x00000d20
        /*02d8*/ 	.word	0x000000ff
        /*02dc*/ 	.word	0x000000e8
        /*02e0*/ 	.short	0x0100
        /*02e2*/ 	.byte	0x04
	.zero		1


	//   ....[31]....
        /*02e4*/ 	.word	0x00000d30
        /*02e8*/ 	.word	0x000000ff
        /*02ec*/ 	.word	0x000000f8
        /*02f0*/ 	.short	0x0100
        /*02f2*/ 	.byte	0x04
	.zero		1


	//   ....[32]....
        /*02f4*/ 	.word	0x00001900
        /*02f8*/ 	.word	0x00000003
        /*02fc*/ 	.word	0x000000f0
        /*0300*/ 	.short	0x010a
        /*0302*/ 	.byte	0xff
	.zero		1


	//   ....[33]....
        /*0304*/ 	.word	0x00001930
        /*0308*/ 	.word	0x00000003
        /*030c*/ 	.word	0x000000e0
        /*0310*/ 	.short	0x0101
        /*0312*/ 	.byte	0xff
	.zero		1


	//   ....[34]....
        /*0314*/ 	.word	0x00001a00
        /*0318*/ 	.word	0x000000ff
        /*031c*/ 	.word	0x00000020
        /*0320*/ 	.short	0x010a
        /*0322*/ 	.byte	0x04
	.zero		1


	//   ....[35]....
        /*0324*/ 	.word	0x00001a80
        /*0328*/ 	.word	0x000000ff
        /*032c*/ 	.word	0x00000020
        /*0330*/ 	.short	0x010a
        /*0332*/ 	.byte	0x21
	.zero		1


	//   ....[36]....
        /*0334*/ 	.word	0x00001c20
        /*0338*/ 	.word	0x000000ff
        /*033c*/ 	.word	0x00000020
        /*0340*/ 	.short	0x010a
        /*0342*/ 	.byte	0x05
	.zero		1


	//   ....[37]....
        /*0344*/ 	.word	0x00001e10
        /*0348*/ 	.word	0x000000ff
        /*034c*/ 	.word	0x00000078
        /*0350*/ 	.short	0x0101
        /*0352*/ 	.byte	0x15
	.zero		1


	//   ....[38]....
        /*0354*/ 	.word	0x00001e30
        /*0358*/ 	.word	0x000000ff
        /*035c*/ 	.word	0x00000020
        /*0360*/ 	.short	0x010a
        /*0362*/ 	.byte	0x04
	.zero		1


	//   ....[39]....
        /*0364*/ 	.word	0x00001eb0
        /*0368*/ 	.word	0x000000ff
        /*036c*/ 	.word	0x00000020
        /*0370*/ 	.short	0x010a
        /*0372*/ 	.byte	0x21
	.zero		1


	//   ....[40]....
        /*0374*/ 	.word	0x00002040
        /*0378*/ 	.word	0x000000ff
        /*037c*/ 	.word	0x00000020
        /*0380*/ 	.short	0x010a
        /*0382*/ 	.byte	0x05
	.zero		1


	//   ....[41]....
        /*0384*/ 	.word	0x00002250
        /*0388*/ 	.word	0x00000003
        /*038c*/ 	.word	0x00000080
        /*0390*/ 	.short	0x010a
        /*0392*/ 	.byte	0xff
	.zero		1


	//   ....[42]....
        /*0394*/ 	.word	0x000023a0
        /*0398*/ 	.word	0x00000000
        /*039c*/ 	.word	0x00000000
        /*03a0*/ 	.short	0x0101
        /*03a2*/ 	.byte	0xff
	.zero		1


	//   ....[43]....
        /*03a4*/ 	.word	0x00002960
        /*03a8*/ 	.word	0x000000ff
        /*03ac*/ 	.word	0x00000000
        /*03b0*/ 	.short	0x010a
        /*03b2*/ 	.byte	0x04
	.zero		1


	//   ....[44]....
        /*03b4*/ 	.word	0x000029f0
        /*03b8*/ 	.word	0x000000ff
        /*03bc*/ 	.word	0x00000000
        /*03c0*/ 	.short	0x010a
        /*03c2*/ 	.byte	0x05
	.zero		1


	//   ....[45]....
        /*03c4*/ 	.word	0x00002a80
        /*03c8*/ 	.word	0x000000ff
        /*03cc*/ 	.word	0x00000000
        /*03d0*/ 	.short	0x010a
        /*03d2*/ 	.byte	0x05
	.zero		1


	//   ....[46]....
        /*03d4*/ 	.word	0x00002b20
        /*03d8*/ 	.word	0x00000000
        /*03dc*/ 	.word	0x00000000
        /*03e0*/ 	.short	0x010a
        /*03e2*/ 	.byte	0xff
	.zero		1


	//   ....[47]....
        /*03e4*/ 	.word	0x00002c40
        /*03e8*/ 	.word	0x00000002
        /*03ec*/ 	.word	0x000000e0
        /*03f0*/ 	.short	0x010a
        /*03f2*/ 	.byte	0xff
	.zero		1


	//   ....[48]....
        /*03f4*/ 	.word	0x00002ca0
        /*03f8*/ 	.word	0x00000004
        /*03fc*/ 	.word	0x00000000
        /*0400*/ 	.short	0x0101
        /*0402*/ 	.byte	0xff
	.zero		1


	//   ....[49]....
        /*0404*/ 	.word	0x00002cc0
        /*0408*/ 	.word	0x000000ff
        /*040c*/ 	.word	0x00000090
        /*0410*/ 	.short	0x010a
        /*0412*/ 	.byte	0x04
	.zero		1


	//   ....[50]....
        /*0414*/ 	.word	0x00002de0
        /*0418*/ 	.word	0x00000002
        /*041c*/ 	.word	0x00000080
        /*0420*/ 	.short	0x010a
        /*0422*/ 	.byte	0xff
	.zero		1


	//   ....[51]....
        /*0424*/ 	.word	0x00002ef0
        /*0428*/ 	.word	0x00000002
        /*042c*/ 	.word	0x00000000
        /*0430*/ 	.short	0x0101
        /*0432*/ 	.byte	0xff
	.zero		1


	//   ....[52]....
        /*0434*/ 	.word	0x00002f80
        /*0438*/ 	.word	0x000000ff
        /*043c*/ 	.word	0x00000090
        /*0440*/ 	.short	0x0106
        /*0442*/ 	.byte	0x04
	.zero		1


	//   ....[53]....
        /*0444*/ 	.word	0x00002fa0
        /*0448*/ 	.word	0x000000ff
        /*044c*/ 	.word	0x00000090
        /*0450*/ 	.short	0x010a
        /*0452*/ 	.byte	0x04
	.zero		1


	//   ....[54]....
        /*0454*/ 	.word	0x00003030
        /*0458*/ 	.word	0x000000ff
        /*045c*/ 	.word	0x00000090
        /*0460*/ 	.short	0x0106
        /*0462*/ 	.byte	0x07
	.zero		1


	//   ....[55]....
        /*0464*/ 	.word	0x00003070
        /*0468*/ 	.word	0x00000000
        /*046c*/ 	.word	0x00000090
        /*0470*/ 	.short	0x010a
        /*0472*/ 	.byte	0xff
	.zero		1


	//   ....[56]....
        /*0474*/ 	.word	0x00003640
        /*0478*/ 	.word	0x00000000
        /*047c*/ 	.word	0x00000080
        /*0480*/ 	.short	0x010a
        /*0482*/ 	.byte	0xff
	.zero		1


	//   ....[57]....
        /*0484*/ 	.word	0x00003750
        /*0488*/ 	.word	0x00000003
        /*048c*/ 	.word	0x00000000
        /*0490*/ 	.short	0x0101
        /*0492*/ 	.byte	0xff
	.zero		1


	//   ....[58]....
        /*0494*/ 	.word	0x00003760
        /*0498*/ 	.word	0x000000ff
        /*049c*/ 	.word	0x00000000
        /*04a0*/ 	.short	0x010a
        /*04a2*/ 	.byte	0x04
	.zero		1


	//   ....[59]....
        /*04a4*/ 	.word	0x00003780
        /*04a8*/ 	.word	0x000000ff
        /*04ac*/ 	.word	0x000000c0
        /*04b0*/ 	.short	0x010a
        /*04b2*/ 	.byte	0x2d
	.zero		1


	//   ....[60]....
        /*04b4*/ 	.word	0x00003850
        /*04b8*/ 	.word	0x000000ff
        /*04bc*/ 	.word	0x00000000
        /*04c0*/ 	.short	0x010a
        /*04c2*/ 	.byte	0x07
	.zero		1


	//   ....[61]....
        /*04c4*/ 	.word	0x00003990
        /*04c8*/ 	.word	0x000000ff
        /*04cc*/ 	.word	0x00000000
        /*04d0*/ 	.short	0x010a
        /*04d2*/ 	.byte	0x04
	.zero		1


	//   ....[62]....
        /*04d4*/ 	.word	0x00003d60
        /*04d8*/ 	.word	0x000000ff
        /*04dc*/ 	.word	0x00000000
        /*04e0*/ 	.short	0x010a
        /*04e2*/ 	.byte	0x04
	.zero		1


	//   ....[63]....
        /*04e4*/ 	.word	0x00003df0
        /*04e8*/ 	.word	0x000000ff
        /*04ec*/ 	.word	0x00000000
        /*04f0*/ 	.short	0x010a
        /*04f2*/ 	.byte	0x05
	.zero		1


	//   ....[64]....
        /*04f4*/ 	.word	0x00003e80
        /*04f8*/ 	.word	0x000000ff
        /*04fc*/ 	.word	0x00000000
        /*0500*/ 	.short	0x010a
        /*0502*/ 	.byte	0x05
	.zero		1


	//   ....[65]....
        /*0504*/ 	.word	0x00003f10
        /*0508*/ 	.word	0x000000ff
        /*050c*/ 	.word	0x00000000
        /*0510*/ 	.short	0x010a
        /*0512*/ 	.byte	0x04
	.zero		1


	//   ....[66]....
        /*0514*/ 	.word	0x000043a0
        /*0518*/ 	.word	0x0000000c
        /*051c*/ 	.word	0x00000080
        /*0520*/ 	.short	0x010a
        /*0522*/ 	.byte	0xff
	.zero		1


	//   ....[67]....
        /*0524*/ 	.word	0x00004510
        /*0528*/ 	.word	0x00000000
        /*052c*/ 	.word	0x00000000
        /*0530*/ 	.short	0x0101
        /*0532*/ 	.byte	0xff
	.zero		1


	//   ....[68]....
        /*0534*/ 	.word	0x00004990
        /*0538*/ 	.word	0x000000ff
        /*053c*/ 	.word	0x00000078
        /*0540*/ 	.short	0x010a
        /*0542*/ 	.byte	0x18
	.zero		1


	//   ....[69]....
        /*0544*/ 	.word	0x00004b50
        /*0548*/ 	.word	0x000000ff
        /*054c*/ 	.word	0x00000058
        /*0550*/ 	.short	0x010a
        /*0552*/ 	.byte	0x04
	.zero		1


	//   ....[70]....
        /*0554*/ 	.word	0x00004d20
        /*0558*/ 	.word	0x000000ff
        /*055c*/ 	.word	0x00000040
        /*0560*/ 	.short	0x010b
        /*0562*/ 	.byte	0x04
	.zero		1


	//   ....[71]....
        /*0564*/ 	.word	0x00004d30
        /*0568*/ 	.word	0x000000ff
        /*056c*/ 	.word	0x00000000
        /*0570*/ 	.short	0x0101
        /*0572*/ 	.byte	0x14
	.zero		1


	//   ....[72]....
        /*0574*/ 	.word	0x00004d40
        /*0578*/ 	.word	0x000000ff
        /*057c*/ 	.word	0x00000058
        /*0580*/ 	.short	0x010a
        /*0582*/ 	.byte	0x05
	.zero		1


	//   ....[73]....
        /*0584*/ 	.word	0x00004f30
        /*0588*/ 	.word	0x000000ff
        /*058c*/ 	.word	0x00000040
        /*0590*/ 	.short	0x010b
        /*0592*/ 	.byte	0x05
	.zero		1


	//   ....[74]....
        /*0594*/ 	.word	0x00004f40
        /*0598*/ 	.word	0x000000ff
        /*059c*/ 	.word	0x00000000
        /*05a0*/ 	.short	0x0101
        /*05a2*/ 	.byte	0x04
	.zero		1


	//   ....[75]....
        /*05a4*/ 	.word	0x00004fe0
        /*05a8*/ 	.word	0x000000ff
        /*05ac*/ 	.word	0x00000000
        /*05b0*/ 	.short	0x010a
        /*05b2*/ 	.byte	0x04
	.zero		1


	//   ....[76]....
        /*05b4*/ 	.word	0x00005070
        /*05b8*/ 	.word	0x000000ff
        /*05bc*/ 	.word	0x00000000
        /*05c0*/ 	.short	0x010a
        /*05c2*/ 	.byte	0x05
	.zero		1


	//   ....[77]....
        /*05c4*/ 	.word	0x00005110
        /*05c8*/ 	.word	0x00000000
        /*05cc*/ 	.word	0x00000000
        /*05d0*/ 	.short	0x010a
        /*05d2*/ 	.byte	0xff
	.zero		1


	//   ....[78]....
        /*05d4*/ 	.word	0x00005460
        /*05d8*/ 	.word	0x00000000
        /*05dc*/ 	.word	0x00000080
        /*05e0*/ 	.short	0x010a
        /*05e2*/ 	.byte	0xff
	.zero		1


	//   ....[79]....
        /*05e4*/ 	.word	0x00005530
        /*05e8*/ 	.word	0x00000000
        /*05ec*/ 	.word	0x00000000
        /*05f0*/ 	.short	0x0101
        /*05f2*/ 	.byte	0xff
	.zero		1


	//   ....[80]....
        /*05f4*/ 	.word	0x000061d0
        /*05f8*/ 	.word	0x00000000
        /*05fc*/ 	.word	0x00000040
        /*0600*/ 	.short	0x010a
        /*0602*/ 	.byte	0xff
	.zero		1


	//   ....[81]....
        /*0604*/ 	.word	0x00006240
        /*0608*/ 	.word	0x0000006c
        /*060c*/ 	.word	0x000000a0
        /*0610*/ 	.short	0x010a
        /*0612*/ 	.byte	0xff
	.zero		1


	//   ....[82]....
        /*0614*/ 	.word	0x00006330
        /*0618*/ 	.word	0x00000000
        /*061c*/ 	.word	0x00000040
        /*0620*/ 	.short	0x010a
        /*0622*/ 	.byte	0xff
	.zero		1


	//   ....[83]....
        /*0624*/ 	.word	0x00006460
        /*0628*/ 	.word	0x0000006c
        /*062c*/ 	.word	0x000000a0
        /*0630*/ 	.short	0x010a
        /*0632*/ 	.byte	0xff
	.zero		1


	//   ....[84]....
        /*0634*/ 	.word	0x00006f90
        /*0638*/ 	.word	0x00000000
        /*063c*/ 	.word	0x00000000
        /*0640*/ 	.short	0x0101
        /*0642*/ 	.byte	0xff
	.zero		1


	//   ....[85]....
        /*0644*/ 	.word	0x00006fa0
        /*0648*/ 	.word	0x00000002
        /*064c*/ 	.word	0x00000040
        /*0650*/ 	.short	0x010a
        /*0652*/ 	.byte	0xff
	.zero		1


	//   ....[86]....
        /*0654*/ 	.word	0x00007070
        /*0658*/ 	.word	0x00000002
        /*065c*/ 	.word	0x00000040
        /*0660*/ 	.short	0x010a
        /*0662*/ 	.byte	0xff
	.zero		1


	//   ....[87]....
        /*0664*/ 	.word	0x00007400
        /*0668*/ 	.word	0x000000ff
        /*066c*/ 	.word	0x00000000
        /*0670*/ 	.short	0x0101
        /*0672*/ 	.byte	0x05
	.zero		1


	//   ....[88]....
        /*0674*/ 	.word	0x00007d20
        /*0678*/ 	.word	0x00000002
        /*067c*/ 	.word	0x00000000
        /*0680*/ 	.short	0x0101
        /*0682*/ 	.byte	0xff
	.zero		1


	//   ....[89]....
        /*0684*/ 	.word	0x00007fd0
        /*0688*/ 	.word	0x000000ff
        /*068c*/ 	.word	0x00000000
        /*0690*/ 	.short	0x0101
        /*0692*/ 	.byte	0x04
	.zero		1


	//   ....[90]....
        /*0694*/ 	.word	0x00007ff0
        /*0698*/ 	.word	0x00000003
        /*069c*/ 	.word	0x000000f0
        /*06a0*/ 	.short	0x010a
        /*06a2*/ 	.byte	0xff
	.zero		1


	//   ....[91]....
        /*06a4*/ 	.word	0x00008050
        /*06a8*/ 	.word	0x00000000
        /*06ac*/ 	.word	0x00000020
        /*06b0*/ 	.short	0x010a
        /*06b2*/ 	.byte	0xff
	.zero		1


	//   ....[92]....
        /*06b4*/ 	.word	0x000080b0
        /*06b8*/ 	.word	0x00000000
        /*06bc*/ 	.word	0x00000020
        /*06c0*/ 	.short	0x010a
        /*06c2*/ 	.byte	0xff
	.zero		1


	//   ....[93]....
        /*06c4*/ 	.word	0x00008100
        /*06c8*/ 	.word	0x00000003
        /*06cc*/ 	.word	0x00000080
        /*06d0*/ 	.short	0x010a
        /*06d2*/ 	.byte	0xff
	.zero		1


	//   ....[94]....
        /*06d4*/ 	.word	0x00008160
        /*06d8*/ 	.word	0x00000000
        /*06dc*/ 	.word	0x00000000
        /*06e0*/ 	.short	0x010a
        /*06e2*/ 	.byte	0xff
	.zero		1


	//   ....[95]....
        /*06e4*/ 	.word	0x000081c0
        /*06e8*/ 	.word	0x00000000
        /*06ec*/ 	.word	0x00000000
        /*06f0*/ 	.short	0x010a
        /*06f2*/ 	.byte	0xff
	.zero		1


	//   ....[96]....
        /*06f4*/ 	.word	0x00008220
        /*06f8*/ 	.word	0x00000000
        /*06fc*/ 	.word	0x00000000
        /*0700*/ 	.short	0x010a
        /*0702*/ 	.byte	0xff
	.zero		1


	//   ....[97]....
        /*0704*/ 	.word	0x00008270
        /*0708*/ 	.word	0x00000002
        /*070c*/ 	.word	0x000000e0
        /*0710*/ 	.short	0x010a
        /*0712*/ 	.byte	0xff
	.zero		1


	//   ....[98]....
        /*0714*/ 	.word	0x000082d0
        /*0718*/ 	.word	0x00000002
        /*071c*/ 	.word	0x00000090
        /*0720*/ 	.short	0x010a
        /*0722*/ 	.byte	0xff
	.zero		1


	//   ....[99]....
        /*0724*/ 	.word	0x00008320
        /*0728*/ 	.word	0x00000002
        /*072c*/ 	.word	0x00000080
        /*0730*/ 	.short	0x010a
        /*0732*/ 	.byte	0xff
	.zero		1


	//   ....[100]....
        /*0734*/ 	.word	0x00008380
        /*0738*/ 	.word	0x00000000
        /*073c*/ 	.word	0x00000090
        /*0740*/ 	.short	0x010a
        /*0742*/ 	.byte	0xff
	.zero		1


	//   ....[101]....
        /*0744*/ 	.word	0x000083d0
        /*0748*/ 	.word	0x00000000
        /*074c*/ 	.word	0x00000080
        /*0750*/ 	.short	0x010a
        /*0752*/ 	.byte	0xff
	.zero		1


	//   ....[102]....
        /*0754*/ 	.word	0x00008430
        /*0758*/ 	.word	0x00000003
        /*075c*/ 	.word	0x000000c0
        /*0760*/ 	.short	0x010a
        /*0762*/ 	.byte	0xff
	.zero		1


	//   ....[103]....
        /*0764*/ 	.word	0x00008490
        /*0768*/ 	.word	0x00000000
        /*076c*/ 	.word	0x00000000
        /*0770*/ 	.short	0x010a
        /*0772*/ 	.byte	0xff
	.zero		1


	//   ....[104]....
        /*0774*/ 	.word	0x000084f0
        /*0778*/ 	.word	0x00000000
        /*077c*/ 	.word	0x00000000
        /*0780*/ 	.short	0x010a
        /*0782*/ 	.byte	0xff
	.zero		1


	//   ....[105]....
        /*0784*/ 	.word	0x00008550
        /*0788*/ 	.word	0x00000000
        /*078c*/ 	.word	0x00000000
        /*0790*/ 	.short	0x010a
        /*0792*/ 	.byte	0xff
	.zero		1


	//   ....[106]....
        /*0794*/ 	.word	0x000085b0
        /*0798*/ 	.word	0x00000000
        /*079c*/ 	.word	0x00000000
        /*07a0*/ 	.short	0x010a
        /*07a2*/ 	.byte	0xff
	.zero		1


	//   ....[107]....
        /*07a4*/ 	.word	0x00008610
        /*07a8*/ 	.word	0x00000000
        /*07ac*/ 	.word	0x00000000
        /*07b0*/ 	.short	0x010a
        /*07b2*/ 	.byte	0xff
	.zero		1


	//   ....[108]....
        /*07b4*/ 	.word	0x00008660
        /*07b8*/ 	.word	0x0000000c
        /*07bc*/ 	.word	0x00000080
        /*07c0*/ 	.short	0x010a
        /*07c2*/ 	.byte	0xff
	.zero		1


	//   ....[109]....
        /*07c4*/ 	.word	0x000086c0
        /*07c8*/ 	.word	0x00000000
        /*07cc*/ 	.word	0x00000078
        /*07d0*/ 	.short	0x010a
        /*07d2*/ 	.byte	0xff
	.zero		1


	//   ....[110]....
        /*07d4*/ 	.word	0x00008720
        /*07d8*/ 	.word	0x00000000
        /*07dc*/ 	.word	0x00000058
        /*07e0*/ 	.short	0x010a
        /*07e2*/ 	.byte	0xff
	.zero		1


	//   ....[111]....
        /*07e4*/ 	.word	0x00008780
        /*07e8*/ 	.word	0x00000009
        /*07ec*/ 	.word	0x00000058
        /*07f0*/ 	.short	0x010a
        /*07f2*/ 	.byte	0xff
	.zero		1


	//   ....[112]....
        /*07f4*/ 	.word	0x000087e0
        /*07f8*/ 	.word	0x00000000
        /*07fc*/ 	.word	0x00000000
        /*0800*/ 	.short	0x010a
        /*0802*/ 	.byte	0xff
	.zero		1


	//   ....[113]....
        /*0804*/ 	.word	0x00008840
        /*0808*/ 	.word	0x00000000
        /*080c*/ 	.word	0x00000000
        /*0810*/ 	.short	0x010a
        /*0812*/ 	.byte	0xff
	.zero		1


	//   ....[114]....
        /*0814*/ 	.word	0x00008890
        /*0818*/ 	.word	0x00000000
        /*081c*/ 	.word	0x00000080
        /*0820*/ 	.short	0x010a
        /*0822*/ 	.byte	0xff
	.zero		1


	//   ....[115]....
        /*0824*/ 	.word	0x000088e0
        /*0828*/ 	.word	0x00000000
        /*082c*/ 	.word	0x00000040
        /*0830*/ 	.short	0x010a
        /*0832*/ 	.byte	0xff
	.zero		1


	//   ....[116]....
        /*0834*/ 	.word	0x00008930
        /*0838*/ 	.word	0x0000006c
        /*083c*/ 	.word	0x000000a0
        /*0840*/ 	.short	0x010a
        /*0842*/ 	.byte	0xff
	.zero		1


	//   ....[117]....
        /*0844*/ 	.word	0x00008980
        /*0848*/ 	.word	0x00000002
        /*084c*/ 	.word	0x00000040
        /*0850*/ 	.short	0x010a
        /*0852*/ 	.byte	0xff
	.zero		1


	//----- nvinfo : EIATTR_NUM_MBARRIERS
	.align		4
.L_47:
        /*0854*/ 	.byte	0x03, 0x38
        /*0856*/ 	.short	0x0020


	//----- nvinfo : EIATTR_EXIT_INSTR_OFFSETS
	.align		4
        /*0858*/ 	.byte	0x04, 0x1c
        /*085a*/ 	.short	(.L_49 - .L_48)


	//   ....[0]....
.L_48:
        /*085c*/ 	.word	0x00002b50


	//   ....[1]....
        /*0860*/ 	.word	0x00003040


	//   ....[2]....
        /*0864*/ 	.word	0x000030a0


	//   ....[3]....
        /*0868*/ 	.word	0x00004170


	//   ....[4]....
        /*086c*/ 	.word	0x00005140


	//   ....[5]....
        /*0870*/ 	.word	0x00005180


	//   ....[6]....
        /*0874*/ 	.word	0x00007ec0


	//   ....[7]....
        /*0878*/ 	.word	0x00007f40


	//   ....[8]....
        /*087c*/ 	.word	0x00007f70


	//   ....[9]....
        /*0880*/ 	.word	0x00007fe0


	//----- nvinfo : EIATTR_MAX_THREADS
	.align		4
.L_49:
        /*0884*/ 	.byte	0x04, 0x05
        /*0886*/ 	.short	(.L_51 - .L_50)
.L_50:
        /*0888*/ 	.word	0x00000100
        /*088c*/ 	.word	0x00000001
        /*0890*/ 	.word	0x00000001


	//----- nvinfo : EIATTR_CRS_STACK_SIZE
	.align		4
.L_51:
        /*0894*/ 	.byte	0x04, 0x1e
        /*0896*/ 	.short	(.L_53 - .L_52)
.L_52:
        /*0898*/ 	.word	0x00000000


	//----- nvinfo : EIATTR_CBANK_PARAM_SIZE
	.align		4
.L_53:
        /*089c*/ 	.byte	0x03, 0x19
        /*089e*/ 	.short	0x0800


	//----- nvinfo : EIATTR_PARAM_CBANK
	.align		4
        /*08a0*/ 	.byte	0x04, 0x0a
        /*08a2*/ 	.short	(.L_55 - .L_54)
	.align		4
.L_54:
        /*08a4*/ 	.word	index@(.nv.constant0._ZN7cutlass13device_kernelINS_4gemm6kernel13GemmUniversalIN4cute5tupleIJiiiiEEENS1_10collective13CollectiveMmaINS1_35MainloopSm100TmaUmmaWarpSpecializedILi4ELi2ELi4ENS5_IJNS4_1CILi1EEENSA_ILi4EEESB_EEEEENS5_IJNSA_ILi128EEENSA_ILi64EEESF_EEENS_6half_tENS5_IJlSB_lEEESI_SJ_NS4_8TiledMMAINS4_8MMA_AtomIJNS4_20SM100_MMA_F16BF16_SSISI_SI_fLi128ELi64ELNS4_4UMMA5MajorE0ELSO_0ELNSN_7ScaleInE0ELSP_0EEEEEENS4_6LayoutINS5_IJSB_SB_SB_EEENS5_IJNSA_ILi0EEESU_SU_EEEEENS5_IJNS4_10UnderscoreESX_SX_EEEEENS4_23SM90_TMA_LOAD_MULTICASTENS4_14ComposedLayoutINS4_7SwizzleILi3ELi4ELi3EEENS4_18smem_ptr_flag_bitsILi16EEENSS_INS5_IJNSA_ILi8EEESG_EEENS5_IJSG_SB_EEEEEEEvNS4_8identityENS4_13SM90_TMA_LOADES1A_vS1B_EENS_8epilogue10collective18CollectiveEpilogueINS1E_23Sm100TmaWarpSpecializedILi3ELi2ELi32ELb1ELb0EEEJSH_NS5_IJNSS_ISF_SB_EENSS_INSA_ILi32EEESB_EEEEESI_SJ_SI_SJ_NS1E_6fusion15FusionCallbacksIS1I_NS1N_17LinearCombinationISI_fSI_fLNS_15FloatRoundStyleE2EEESH_S1M_JEEENS4_5SM1004TMEM4LOAD26SM100_TMEM_LOAD_32dp32b32xES1C_NS11_INS12_ILi2ELi4ELi3EEES15_NSS_INS5_IJS16_S1K_EEENS5_IJS1K_SB_EEEEEEENS4_39AutoVectorizingCopyWithAssumedAlignmentILi128EEENS4_14SM90_TMA_STOREES21_S23_S23_EEEvvEEEEvNT_6ParamsE)
        /*08a8*/ 	.short	0x0380
        /*08aa*/ 	.short	0x0800


	//----- nvinfo : EIATTR_SW_WAR
	.align		4
.L_55:
        /*08ac*/ 	.byte	0x04, 0x36
        /*08ae*/ 	.short	(.L_57 - .L_56)
.L_56:
        /*08b0*/ 	.word	0x00000008
.L_57:


//--------------------- .nv.callgraph             --------------------------
	.section	.nv.callgraph,"",@"SHT_CUDA_CALLGRAPH"
	.align	4
	.sectionentsize	8
	.align		4
        /*0000*/ 	.word	0x00000000
	.align		4
        /*0004*/ 	.word	0xffffffff
	.align		4
        /*0008*/ 	.word	index@(_ZN7cutlass13device_kernelINS_4gemm6kernel13GemmUniversalIN4cute5tupleIJiiiiEEENS1_10collective13CollectiveMmaINS1_35MainloopSm100TmaUmmaWarpSpecializedILi4ELi2ELi4ENS5_IJNS4_1CILi1EEENSA_ILi4EEESB_EEEEENS5_IJNSA_ILi128EEENSA_ILi64EEESF_EEENS_6half_tENS5_IJlSB_lEEESI_SJ_NS4_8TiledMMAINS4_8MMA_AtomIJNS4_20SM100_MMA_F16BF16_SSISI_SI_fLi128ELi64ELNS4_4UMMA5MajorE0ELSO_0ELNSN_7ScaleInE0ELSP_0EEEEEENS4_6LayoutINS5_IJSB_SB_SB_EEENS5_IJNSA_ILi0EEESU_SU_EEEEENS5_IJNS4_10UnderscoreESX_SX_EEEEENS4_23SM90_TMA_LOAD_MULTICASTENS4_14ComposedLayoutINS4_7SwizzleILi3ELi4ELi3EEENS4_18smem_ptr_flag_bitsILi16EEENSS_INS5_IJNSA_ILi8EEESG_EEENS5_IJSG_SB_EEEEEEEvNS4_8identityENS4_13SM90_TMA_LOADES1A_vS1B_EENS_8epilogue10collective18CollectiveEpilogueINS1E_23Sm100TmaWarpSpecializedILi3ELi2ELi32ELb1ELb0EEEJSH_NS5_IJNSS_ISF_SB_EENSS_INSA_ILi32EEESB_EEEEESI_SJ_SI_SJ_NS1E_6fusion15FusionCallbacksIS1I_NS1N_17LinearCombinationISI_fSI_fLNS_15FloatRoundStyleE2EEESH_S1M_JEEENS4_5SM1004TMEM4LOAD26SM100_TMEM_LOAD_32dp32b32xES1C_NS11_INS12_ILi2ELi4ELi3EEES15_NSS_INS5_IJS16_S1K_EEENS5_IJS1K_SB_EEEEEEENS4_39AutoVectorizingCopyWithAssumedAlignmentILi128EEENS4_14SM90_TMA_STOREES21_S23_S23_EEEvvEEEEvNT_6ParamsE)
	.align		4
        /*000c*/ 	.word	index@(__assertfail)
	.align		4
        /*0010*/ 	.word	0x00000000
	.align		4
        /*0014*/ 	.word	0xfffffffe
	.align		4
        /*0018*/ 	.word	0x00000000
	.align		4
        /*001c*/ 	.word	0xfffffffd
	.align		4
        /*0020*/ 	.word	0x00000000
	.align		4
        /*0024*/ 	.word	0xfffffffc


//--------------------- .nv.constant4             --------------------------
	.section	.nv.constant4,"a",@progbits
	.align	8
	.align		8
.nv.constant4:
        /*0000*/ 	.dword	__assertfail
	.align		8
        /*0008*/ 	.dword	__unnamed_1
	.align		8
        /*0010*/ 	.dword	__unnamed_2
	.align		8
        /*0018*/ 	.dword	_ZN40_INTERNAL_111d350c_4_k_cu_3c58ccc1_258614cuda3std3__45__cpo5beginE
	.align		8
        /*0020*/ 	.dword	_ZN40_INTERNAL_111d350c_4_k_cu_3c58ccc1_258614cuda3std3__45__cpo3endE
	.align		8
        /*0028*/ 	.dword	_ZN40_INTERNAL_111d350c_4_k_cu_3c58ccc1_258614cuda3std3__45__cpo6cbeginE
	.align		8
        /*0030*/ 	.dword	_ZN40_INTERNAL_111d350c_4_k_cu_3c58ccc1_258614cuda3std3__45__cpo4cendE
	.align		8
        /*0038*/ 	.dword	_ZN40_INTERNAL_111d350c_4_k_cu_3c58ccc1_258614cuda3std3__442_GLOBAL__N__111d350c_4_k_cu_3c58ccc1_258616ignoreE
	.align		8
        /*0040*/ 	.dword	_ZN40_INTERNAL_111d350c_4_k_cu_3c58ccc1_258614cuda3std3__419piecewise_constructE
	.align		8
        /*0048*/ 	.dword	_ZN40_INTERNAL_111d350c_4_k_cu_3c58ccc1_258614cuda3std3__48in_placeE
	.align		8
        /*0050*/ 	.dword	_ZN40_INTERNAL_111d350c_4_k_cu_3c58ccc1_258614cuda3std6ranges3__45__cpo4swapE
	.align		8
        /*0058*/ 	.dword	_ZN40_INTERNAL_111d350c_4_k_cu_3c58ccc1_258614cuda3std6ranges3__45__cpo9iter_moveE
	.align		8
        /*0060*/ 	.dword	_ZN40_INTERNAL_111d350c_4_k_cu_3c58ccc1_258614cute7productE
	.align		8
        /*0068*/ 	.dword	_ZN40_INTERNAL_111d350c_4_k_cu_3c58ccc1_258614cute1_E
	.align		8
        /*0070*/ 	.dword	$str$25
	.align		8
        /*0078*/ 	.dword	$str$26
	.align		8
        /*0080*/ 	.dword	$str$27
	.align		8
        /*0088*/ 	.dword	$str$28


//--------------------- .text._ZN7cutlass13device_kernelINS_4gemm6kernel13GemmUniversalIN4cute5tupleIJiiiiEEENS1_10collective13CollectiveMmaINS1_35MainloopSm100TmaUmmaWarpSpecializedILi4ELi2ELi4ENS5_IJNS4_1CILi1EEENSA_ILi4EEESB_EEEEENS5_IJNSA_ILi128EEENSA_ILi64EEESF_EEENS_6half_tENS5_IJlSB_lEEESI_SJ_NS4_8TiledMMAINS4_8MMA_AtomIJNS4_20SM100_MMA_F16BF16_SSISI_SI_fLi128ELi64ELNS4_4UMMA5MajorE0ELSO_0ELNSN_7ScaleInE0ELSP_0EEEEEENS4_6LayoutINS5_IJSB_SB_SB_EEENS5_IJNSA_ILi0EEESU_SU_EEEEENS5_IJNS4_10UnderscoreESX_SX_EEEEENS4_23SM90_TMA_LOAD_MULTICASTENS4_14ComposedLayoutINS4_7SwizzleILi3ELi4ELi3EEENS4_18smem_ptr_flag_bitsILi16EEENSS_INS5_IJNSA_ILi8EEESG_EEENS5_IJSG_SB_EEEEEEEvNS4_8identityENS4_13SM90_TMA_LOADES1A_vS1B_EENS_8epilogue10collective18CollectiveEpilogueINS1E_23Sm100TmaWarpSpecializedILi3ELi2ELi32ELb1ELb0EEEJSH_NS5_IJNSS_ISF_SB_EENSS_INSA_ILi32EEESB_EEEEESI_SJ_SI_SJ_NS1E_6fusion15FusionCallbacksIS1I_NS1N_17LinearCombinationISI_fSI_fLNS_15FloatRoundStyleE2EEESH_S1M_JEEENS4_5SM1004TMEM4LOAD26SM100_TMEM_LOAD_32dp32b32xES1C_NS11_INS12_ILi2ELi4ELi3EEES15_NSS_INS5_IJS16_S1K_EEENS5_IJS1K_SB_EEEEEEENS4_39AutoVectorizingCopyWithAssumedAlignmentILi128EEENS4_14SM90_TMA_STOREES21_S23_S23_EEEvvEEEEvNT_6ParamsE --------------------------
	.section	.text._ZN7cutlass13device_kernelINS_4gemm6kernel13GemmUniversalIN4cute5tupleIJiiiiEEENS1_10collective13CollectiveMmaINS1_35MainloopSm100TmaUmmaWarpSpecializedILi4ELi2ELi4ENS5_IJNS4_1CILi1EEENSA_ILi4EEESB_EEEEENS5_IJNSA_ILi128EEENSA_ILi64EEESF_EEENS_6half_tENS5_IJlSB_lEEESI_SJ_NS4_8TiledMMAINS4_8MMA_AtomIJNS4_20SM100_MMA_F16BF16_SSISI_SI_fLi128ELi64ELNS4_4UMMA5MajorE0ELSO_0ELNSN_7ScaleInE0ELSP_0EEEEEENS4_6LayoutINS5_IJSB_SB_SB_EEENS5_IJNSA_ILi0EEESU_SU_EEEEENS5_IJNS4_10UnderscoreESX_SX_EEEEENS4_23SM90_TMA_LOAD_MULTICASTENS4_14ComposedLayoutINS4_7SwizzleILi3ELi4ELi3EEENS4_18smem_ptr_flag_bitsILi16EEENSS_INS5_IJNSA_ILi8EEESG_EEENS5_IJSG_SB_EEEEEEEvNS4_8identityENS4_13SM90_TMA_LOADES1A_vS1B_EENS_8epilogue10collective18CollectiveEpilogueINS1E_23Sm100TmaWarpSpecializedILi3ELi2ELi32ELb1ELb0EEEJSH_NS5_IJNSS_ISF_SB_EENSS_INSA_ILi32EEESB_EEEEESI_SJ_SI_SJ_NS1E_6fusion15FusionCallbacksIS1I_NS1N_17LinearCombinationISI_fSI_fLNS_15FloatRoundStyleE2EEESH_S1M_JEEENS4_5SM1004TMEM4LOAD26SM100_TMEM_LOAD_32dp32b32xES1C_NS11_INS12_ILi2ELi4ELi3EEES15_NSS_INS5_IJS16_S1K_EEENS5_IJS1K_SB_EEEEEEENS4_39AutoVectorizingCopyWithAssumedAlignmentILi128EEENS4_14SM90_TMA_STOREES21_S23_S23_EEEvvEEEEvNT_6ParamsE,"ax",@progbits
	.align	128
.text._ZN7cutlass13device_kernelINS_4gemm6kernel13GemmUniversalIN4cute5tupleIJiiiiEEENS1_10collective13CollectiveMmaINS1_35MainloopSm100TmaUmmaWarpSpecializedILi4ELi2ELi4ENS5_IJNS4_1CILi1EEENSA_ILi4EEESB_EEEEENS5_IJNSA_ILi128EEENSA_ILi64EEESF_EEENS_6half_tENS5_IJlSB_lEEESI_SJ_NS4_8TiledMMAINS4_8MMA_AtomIJNS4_20SM100_MMA_F16BF16_SSISI_SI_fLi128ELi64ELNS4_4UMMA5MajorE0ELSO_0ELNSN_7ScaleInE0ELSP_0EEEEEENS4_6LayoutINS5_IJSB_SB_SB_EEENS5_IJNSA_ILi0EEESU_SU_EEEEENS5_IJNS4_10UnderscoreESX_SX_EEEEENS4_23SM90_TMA_LOAD_MULTICASTENS4_14ComposedLayoutINS4_7SwizzleILi3ELi4ELi3EEENS4_18smem_ptr_flag_bitsILi16EEENSS_INS5_IJNSA_ILi8EEESG_EEENS5_IJSG_SB_EEEEEEEvNS4_8identityENS4_13SM90_TMA_LOADES1A_vS1B_EENS_8epilogue10collective18CollectiveEpilogueINS1E_23Sm100TmaWarpSpecializedILi3ELi2ELi32ELb1ELb0EEEJSH_NS5_IJNSS_ISF_SB_EENSS_INSA_ILi32EEESB_EEEEESI_SJ_SI_SJ_NS1E_6fusion15FusionCallbacksIS1I_NS1N_17LinearCombinationISI_fSI_fLNS_15FloatRoundStyleE2EEESH_S1M_JEEENS4_5SM1004TMEM4LOAD26SM100_TMEM_LOAD_32dp32b32xES1C_NS11_INS12_ILi2ELi4ELi3EEES15_NSS_INS5_IJS16_S1K_EEENS5_IJS1K_SB_EEEEEEENS4_39AutoVectorizingCopyWithAssumedAlignmentILi128EEENS4_14SM90_TMA_STOREES21_S23_S23_EEEvvEEEEvNT_6ParamsE:
        .type           _ZN7cutlass13device_kernelINS_4gemm6kernel13GemmUniversalIN4cute5tupleIJiiiiEEENS1_10collective13CollectiveMmaINS1_35MainloopSm100TmaUmmaWarpSpecializedILi4ELi2ELi4ENS5_IJNS4_1CILi1EEENSA_ILi4EEESB_EEEEENS5_IJNSA_ILi128EEENSA_ILi64EEESF_EEENS_6half_tENS5_IJlSB_lEEESI_SJ_NS4_8TiledMMAINS4_8MMA_AtomIJNS4_20SM100_MMA_F16BF16_SSISI_SI_fLi128ELi64ELNS4_4UMMA5MajorE0ELSO_0ELNSN_7ScaleInE0ELSP_0EEEEEENS4_6LayoutINS5_IJSB_SB_SB_EEENS5_IJNSA_ILi0EEESU_SU_EEEEENS5_IJNS4_10UnderscoreESX_SX_EEEEENS4_23SM90_TMA_LOAD_MULTICASTENS4_14ComposedLayoutINS4_7SwizzleILi3ELi4ELi3EEENS4_18smem_ptr_flag_bitsILi16EEENSS_INS5_IJNSA_ILi8EEESG_EEENS5_IJSG_SB_EEEEEEEvNS4_8identityENS4_13SM90_TMA_LOADES1A_vS1B_EENS_8epilogue10collective18CollectiveEpilogueINS1E_23Sm100TmaWarpSpecializedILi3ELi2ELi32ELb1ELb0EEEJSH_NS5_IJNSS_ISF_SB_EENSS_INSA_ILi32EEESB_EEEEESI_SJ_SI_SJ_NS1E_6fusion15FusionCallbacksIS1I_NS1N_17LinearCombinationISI_fSI_fLNS_15FloatRoundStyleE2EEESH_S1M_JEEENS4_5SM1004TMEM4LOAD26SM100_TMEM_LOAD_32dp32b32xES1C_NS11_INS12_ILi2ELi4ELi3EEES15_NSS_INS5_IJS16_S1K_EEENS5_IJS1K_SB_EEEEEEENS4_39AutoVectorizingCopyWithAssumedAlignmentILi128EEENS4_14SM90_TMA_STOREES21_S23_S23_EEEvvEEEEvNT_6ParamsE,@function
        .size           _ZN7cutlass13device_kernelINS_4gemm6kernel13GemmUniversalIN4cute5tupleIJiiiiEEENS1_10collective13CollectiveMmaINS1_35MainloopSm100TmaUmmaWarpSpecializedILi4ELi2ELi4ENS5_IJNS4_1CILi1EEENSA_ILi4EEESB_EEEEENS5_IJNSA_ILi128EEENSA_ILi64EEESF_EEENS_6half_tENS5_IJlSB_lEEESI_SJ_NS4_8TiledMMAINS4_8MMA_AtomIJNS4_20SM100_MMA_F16BF16_SSISI_SI_fLi128ELi64ELNS4_4UMMA5MajorE0ELSO_0ELNSN_7ScaleInE0ELSP_0EEEEEENS4_6LayoutINS5_IJSB_SB_SB_EEENS5_IJNSA_ILi0EEESU_SU_EEEEENS5_IJNS4_10UnderscoreESX_SX_EEEEENS4_23SM90_TMA_LOAD_MULTICASTENS4_14ComposedLayoutINS4_7SwizzleILi3ELi4ELi3EEENS4_18smem_ptr_flag_bitsILi16EEENSS_INS5_IJNSA_ILi8EEESG_EEENS5_IJSG_SB_EEEEEEEvNS4_8identityENS4_13SM90_TMA_LOADES1A_vS1B_EENS_8epilogue10collective18CollectiveEpilogueINS1E_23Sm100TmaWarpSpecializedILi3ELi2ELi32ELb1ELb0EEEJSH_NS5_IJNSS_ISF_SB_EENSS_INSA_ILi32EEESB_EEEEESI_SJ_SI_SJ_NS1E_6fusion15FusionCallbacksIS1I_NS1N_17LinearCombinationISI_fSI_fLNS_15FloatRoundStyleE2EEESH_S1M_JEEENS4_5SM1004TMEM4LOAD26SM100_TMEM_LOAD_32dp32b32xES1C_NS11_INS12_ILi2ELi4ELi3EEES15_NSS_INS5_IJS16_S1K_EEENS5_IJS1K_SB_EEEEEEENS4_39AutoVectorizingCopyWithAssumedAlignmentILi128EEENS4_14SM90_TMA_STOREES21_S23_S23_EEEvvEEEEvNT_6ParamsE,(.L_x_161 - _ZN7cutlass13device_kernelINS_4gemm6kernel13GemmUniversalIN4cute5tupleIJiiiiEEENS1_10collective13CollectiveMmaINS1_35MainloopSm100TmaUmmaWarpSpecializedILi4ELi2ELi4ENS5_IJNS4_1CILi1EEENSA_ILi4EEESB_EEEEENS5_IJNSA_ILi128EEENSA_ILi64EEESF_EEENS_6half_tENS5_IJlSB_lEEESI_SJ_NS4_8TiledMMAINS4_8MMA_AtomIJNS4_20SM100_MMA_F16BF16_SSISI_SI_fLi128ELi64ELNS4_4UMMA5MajorE0ELSO_0ELNSN_7ScaleInE0ELSP_0EEEEEENS4_6LayoutINS5_IJSB_SB_SB_EEENS5_IJNSA_ILi0EEESU_SU_EEEEENS5_IJNS4_10UnderscoreESX_SX_EEEEENS4_23SM90_TMA_LOAD_MULTICASTENS4_14ComposedLayoutINS4_7SwizzleILi3ELi4ELi3EEENS4_18smem_ptr_flag_bitsILi16EEENSS_INS5_IJNSA_ILi8EEESG_EEENS5_IJSG_SB_EEEEEEEvNS4_8identityENS4_13SM90_TMA_LOADES1A_vS1B_EENS_8epilogue10collective18CollectiveEpilogueINS1E_23Sm100TmaWarpSpecializedILi3ELi2ELi32ELb1ELb0EEEJSH_NS5_IJNSS_ISF_SB_EENSS_INSA_ILi32EEESB_EEEEESI_SJ_SI_SJ_NS1E_6fusion15FusionCallbacksIS1I_NS1N_17LinearCombinationISI_fSI_fLNS_15FloatRoundStyleE2EEESH_S1M_JEEENS4_5SM1004TMEM4LOAD26SM100_TMEM_LOAD_32dp32b32xES1C_NS11_INS12_ILi2ELi4ELi3EEES15_NSS_INS5_IJS16_S1K_EEENS5_IJS1K_SB_EEEEEEENS4_39AutoVectorizingCopyWithAssumedAlignmentILi128EEENS4_14SM90_TMA_STOREES21_S23_S23_EEEvvEEEEvNT_6ParamsE)
        .other          _ZN7cutlass13device_kernelINS_4gemm6kernel13GemmUniversalIN4cute5tupleIJiiiiEEENS1_10collective13CollectiveMmaINS1_35MainloopSm100TmaUmmaWarpSpecializedILi4ELi2ELi4ENS5_IJNS4_1CILi1EEENSA_ILi4EEESB_EEEEENS5_IJNSA_ILi128EEENSA_ILi64EEESF_EEENS_6half_tENS5_IJlSB_lEEESI_SJ_NS4_8TiledMMAINS4_8MMA_AtomIJNS4_20SM100_MMA_F16BF16_SSISI_SI_fLi128ELi64ELNS4_4UMMA5MajorE0ELSO_0ELNSN_7ScaleInE0ELSP_0EEEEEENS4_6LayoutINS5_IJSB_SB_SB_EEENS5_IJNSA_ILi0EEESU_SU_EEEEENS5_IJNS4_10UnderscoreESX_SX_EEEEENS4_23SM90_TMA_LOAD_MULTICASTENS4_14ComposedLayoutINS4_7SwizzleILi3ELi4ELi3EEENS4_18smem_ptr_flag_bitsILi16EEENSS_INS5_IJNSA_ILi8EEESG_EEENS5_IJSG_SB_EEEEEEEvNS4_8identityENS4_13SM90_TMA_LOADES1A_vS1B_EENS_8epilogue10collective18CollectiveEpilogueINS1E_23Sm100TmaWarpSpecializedILi3ELi2ELi32ELb1ELb0EEEJSH_NS5_IJNSS_ISF_SB_EENSS_INSA_ILi32EEESB_EEEEESI_SJ_SI_SJ_NS1E_6fusion15FusionCallbacksIS1I_NS1N_17LinearCombinationISI_fSI_fLNS_15FloatRoundStyleE2EEESH_S1M_JEEENS4_5SM1004TMEM4LOAD26SM100_TMEM_LOAD_32dp32b32xES1C_NS11_INS12_ILi2ELi4ELi3EEES15_NSS_INS5_IJS16_S1K_EEENS5_IJS1K_SB_EEEEEEENS4_39AutoVectorizingCopyWithAssumedAlignmentILi128EEENS4_14SM90_TMA_STOREES21_S23_S23_EEEvvEEEEvNT_6ParamsE,@"STO_CUDA_ENTRY STV_DEFAULT"
_ZN7cutlass13device_kernelINS_4gemm6kernel13GemmUniversalIN4cute5tupleIJiiiiEEENS1_10collective13CollectiveMmaINS1_35MainloopSm100TmaUmmaWarpSpecializedILi4ELi2ELi4ENS5_IJNS4_1CILi1EEENSA_ILi4EEESB_EEEEENS5_IJNSA_ILi128EEENSA_ILi64EEESF_EEENS_6half_tENS5_IJlSB_lEEESI_SJ_NS4_8TiledMMAINS4_8MMA_AtomIJNS4_20SM100_MMA_F16BF16_SSISI_SI_fLi128ELi64ELNS4_4UMMA5MajorE0ELSO_0ELNSN_7ScaleInE0ELSP_0EEEEEENS4_6LayoutINS5_IJSB_SB_SB_EEENS5_IJNSA_ILi0EEESU_SU_EEEEENS5_IJNS4_10UnderscoreESX_SX_EEEEENS4_23SM90_TMA_LOAD_MULTICASTENS4_14ComposedLayoutINS4_7SwizzleILi3ELi4ELi3EEENS4_18smem_ptr_flag_bitsILi16EEENSS_INS5_IJNSA_ILi8EEESG_EEENS5_IJSG_SB_EEEEEEEvNS4_8identityENS4_13SM90_TMA_LOADES1A_vS1B_EENS_8epilogue10collective18CollectiveEpilogueINS1E_23Sm100TmaWarpSpecializedILi3ELi2ELi32ELb1ELb0EEEJSH_NS5_IJNSS_ISF_SB_EENSS_INSA_ILi32EEESB_EEEEESI_SJ_SI_SJ_NS1E_6fusion15FusionCallbacksIS1I_NS1N_17LinearCombinationISI_fSI_fLNS_15FloatRoundStyleE2EEESH_S1M_JEEENS4_5SM1004TMEM4LOAD26SM100_TMEM_LOAD_32dp32b32xES1C_NS11_INS12_ILi2ELi4ELi3EEES15_NSS_INS5_IJS16_S1K_EEENS5_IJS1K_SB_EEEEEEENS4_39AutoVectorizingCopyWithAssumedAlignmentILi128EEENS4_14SM90_TMA_STOREES21_S23_S23_EEEvvEEEEvNT_6ParamsE:
[----:B------:R-:W1:Y:S01]  /*0000*/  LDC R1, c[0x0][0x37c] ;  /* 0x0000df00ff017b82 */ /* 0x000e620000000800 */
[----:B------:R-:W2:Y:S01]  /*0010*/  S2R R91, SR_TID.X ;  /* 0x00000000005b7919 */ /* 0x000ea20000002100 */
[----:B------:R-:W3:Y:S01]  /*0020*/  LDCU.64 UR8, c[0x0][0x890] ;  /* 0x00011200ff0877ac */ /* 0x000ee20008000a00 */
[----:B------:R-:W-:Y:S02]  /*0030*/  PRMT R84, RZ, 0x7610, R84 ;  /* 0x00007610ff547816 */ /* 0x000fe40000000054 */
[----:B------:R-:W-:Y:S01]  /*0040*/  ELECT P3, URZ, PT ;  /* 0x0000000000ff782f */ /* 0x000fe20003860000 */
[----:B---3--:R-:W-:-:S04]  /*0050*/  UISETP.NE.U32.AND UP0, UPT, UR8, URZ, UPT ;  /* 0x000000ff0800728c */ /* 0x008fc8000bf05070 */
[----:B------:R-:W-:Y:S01]  /*0060*/  UISETP.NE.AND.EX UP0, UPT, UR9, URZ, UPT, UP0 ;  /* 0x000000ff0900728c */ /* 0x000fe2000bf05300 */
[----:B--2---:R-:W-:-:S05]  /*0070*/  SHF.R.U32.HI R85, RZ, 0x5, R91 ;  /* 0x00000005ff557819 */ /* 0x004fca000001165b */
[----:B------:R-:W2:Y:S02]  /*0080*/  SHFL.IDX PT, R0, R85, RZ, 0x1f ;  /* 0x00001fff55007589 */ /* 0x000ea400000e0000 */
[----:B--2---:R-:W-:Y:S01]  /*0090*/  R2UR UR22, R0 ;  /* 0x00000000001672ca */ /* 0x004fe200000e0000 */
[----:B-1----:R-:W-:-:S14]  /*00a0*/  BRA.U UP0, `(.L_x_0) ;  /* 0x0000000100307547 */ /* 0x002fdc000b800000 */
[----:B------:R-:W1:Y:S02]  /*00b0*/  LDCU.64 UR4, c[0x0][0x888] ;  /* 0x00011100ff0477ac */ /* 0x000e640008000a00 */
[----:B-1----:R-:W-:-:S04]  /*00c0*/  UISETP.NE.U32.AND UP0, UPT, UR4, URZ, UPT ;  /* 0x000000ff0400728c */ /* 0x002fc8000bf05070 */
[----:B------:R-:W-:-:S09]  /*00d0*/  UISETP.NE.AND.EX UP0, UPT, UR5, URZ, UPT, UP0 ;  /* 0x000000ff0500728c */ /* 0x000fd2000bf05300 */
[----:B------:R-:W-:Y:S05]  /*00e0*/  BRA.U !UP0, `(.L_x_1) ;  /* 0x0000000108147547 */ /* 0x000fea000b800000 */
[----:B------:R-:W1:Y:S01]  /*00f0*/  LDC.64 R2, c[0x0][0x888] ;  /* 0x00022200ff027b82 */ /* 0x000e620000000a00 */
[----:B------:R-:W1:Y:S02]  /*0100*/  LDCU.64 UR4, c[0x0][0x358] ;  /* 0x00006b00ff0477ac */ /* 0x000e640008000a00 */
[----:B-1----:R1:W5:Y:S01]  /*0110*/  LDG.E R41, desc[UR4][R2.64] ;  /* 0x0000000402297981 */ /* 0x002362000c1e1900 */
[----:B------:R-:W-:Y:S01]  /*0120*/  HFMA2 R84, -RZ, RZ, 0, 5.9604644775390625e-08 ;  /* 0x00000001ff547431 */ /* 0x000fe200000001ff */
[----:B------:R-:W-:Y:S05]  /*0130*/  BRA `(.L_x_0) ;  /* 0x00000000000c7947 */ /* 0x000fea0003800000 */
.L_x_1:
[----:B------:R-:W1:Y:S01]  /*0140*/  LDCU UR4, c[0x0][0x880] ;  /* 0x00011000ff0477ac */ /* 0x000e620008000800 */
[----:B------:R-:W-:Y:S01]  /*0150*/  HFMA2 R84, -RZ, RZ, 0, 5.9604644775390625e-08 ;  /* 0x00000001ff547431 */ /* 0x000fe200000001ff */
[----:B-1----:R-:W-:-:S07]  /*0160*/  MOV R41, UR4 ;  /* 0x0000000400297c02 */ /* 0x002fce0008000f00 */
.L_x_0:
[----:B------:R-:W2:Y:S02]  /*0170*/  LDCU.64 UR4, c[0x0][0x8b0] ;  /* 0x00011600ff0477ac */ /* 0x000ea40008000a00 */
[----:B--2---:R-:W-:-:S04]  /*0180*/  UISETP.NE.U32.AND UP0, UPT, UR4, URZ, UPT ;  /* 0x000000ff0400728c */ /* 0x004fc8000bf05070 */
[----:B------:R-:W-:-:S09]  /*0190*/  UISETP.NE.AND.EX UP0, UPT, UR5, URZ, UPT, UP0 ;  /* 0x000000ff0500728c */ /* 0x000fd2000bf05300 */
[----:B------:R-:W-:Y:S05]  /*01a0*/  BRA.U UP0, `(.L_x_2) ;  /* 0x0000000100287547 */ /* 0x000fea000b800000 */
[----:B------:R-:W2:Y:S02]  /*01b0*/  LDCU.64 UR4, c[0x0][0x8a8] ;  /* 0x00011500ff0477ac */ /* 0x000ea40008000a00 */
[----:B--2---:R-:W-:-:S04]  /*01c0*/  UISETP.NE.U32.AND UP0, UPT, UR4, URZ, UPT ;  /* 0x000000ff0400728c */ /* 0x004fc8000bf05070 */
[----:B------:R-:W-:-:S09]  /*01d0*/  UISETP.NE.AND.EX UP0, UPT, UR5, URZ, UPT, UP0 ;  /* 0x000000ff0500728c */ /* 0x000fd2000bf05300 */
[----:B------:R-:W-:Y:S05]  /*01e0*/  BRA.U !UP0, `(.L_x_3) ;  /* 0x0000000108107547 */ /* 0x000fea000b800000 */
[----:B------:R-:W2:Y:S01]  /*01f0*/  LDC.64 R38, c[0x0][0x8a8] ;  /* 0x00022a00ff267b82 */ /* 0x000ea20000000a00 */
[----:B------:R-:W2:Y:S02]  /*0200*/  LDCU.64 UR4, c[0x0][0x358] ;  /* 0x00006b00ff0477ac */ /* 0x000ea40008000a00 */
[----:B--2---:R2:W5:Y:S01]  /*0210*/  LDG.E R38, desc[UR4][R38.64] ;  /* 0x0000000426267981 */ /* 0x004562000c1e1900 */
[----:B------:R-:W-:Y:S05]  /*0220*/  BRA `(.L_x_2) ;  /* 0x0000000000087947 */ /* 0x000fea0003800000 */
.L_x_3:
[----:B------:R-:W2:Y:S02]  /*0230*/  LDCU UR4, c[0x0][0x8a0] ;  /* 0x00011400ff0477ac */ /* 0x000ea40008000800 */
[----:B--2---:R-:W-:Y:S02]  /*0240*/  MOV R38, UR4 ;  /* 0x0000000400267c02 */ /* 0x004fe40008000f00 */
.L_x_2:
[----:B------:R-:W-:Y:S01]  /*0250*/  IMAD.U32 R0, RZ, RZ, UR22 ;  /* 0x00000016ff007e24 */ /* 0x000fe2000f8e00ff */
[----:B------:R-:W-:Y:S04]  /*0260*/  BSSY.RECONVERGENT B0, `(.L_x_4) ;  /* 0x000000c000007945 */ /* 0x000fe80003800200 */
[C---:B------:R-:W-:Y:S02]  /*0270*/  ISETP.NE.OR P1, PT, R0.reuse, 0x1, !P3 ;  /* 0x000000010000780c */ /* 0x040fe40005f25670 */
[----:B------:R-:W-:-:S11]  /*0280*/  ISETP.NE.OR P0, PT, R0, 0x3, !P3 ;  /* 0x000000030000780c */ /* 0x000fd60005f05670 */
[----:B------:R-:W-:Y:S05]  /*0290*/  @P1 BRA `(.L_x_5) ;  /* 0x0000000000201947 */ /* 0x000fea0003800000 */
[----:B------:R-:W3:Y:S02]  /*02a0*/  LDCU.64 UR4, c[0x0][0x348] ;  /* 0x00006900ff0477ac */ /* 0x000ee40008000a00 */
[----:B---3--:R-:W-:Y:S02]  /*02b0*/  UIADD3 UR6, UP1, UPT, UR4, 0x80, URZ ;  /* 0x0000008004067890 */ /* 0x008fe4000ff3e0ff */
[----:B------:R-:W-:Y:S02]  /*02c0*/  UIADD3 UR4, UP0, UPT, UR4, 0x180, URZ ;  /* 0x0000018004047890 */ /* 0x000fe4000ff1e0ff */
[----:B------:R-:W-:Y:S02]  /*02d0*/  UIADD3.X UR7, UPT, UPT, URZ, UR5, URZ, UP1, !UPT ;  /* 0x00000005ff077290 */ /* 0x000fe40008ffe4ff */
[----:B------:R-:W-:-:S07]  /*02e0*/  UIADD3.X UR5, UPT, UPT, URZ, UR5, URZ, UP0, !UPT ;  /* 0x00000005ff057290 */ /* 0x000fce00087fe4ff */
[----:B------:R3:W-:Y:S02]  /*02f0*/  UTMACCTL.PF [UR6] ;  /* 0x00000000060079b9 */ /* 0x0007e40008040000 */
[----:B------:R3:W-:Y:S02]  /*0300*/  UTMACCTL.PF [UR4] ;  /* 0x00000000040079b9 */ /* 0x0007e40008040000 */
[----:B---3--:R-:W-:Y:S01]  /*0310*/  NOP ;  /* 0x0000000000007918 */ /* 0x008fe20000000000 */
.L_x_5:
[----:B------:R-:W-:Y:S05]  /*0320*/  BSYNC.RECONVERGENT B0 ;  /* 0x0000000000007941 */ /* 0x000fea0003800200 */
.L_x_4:
[----:B------:R-:W-:Y:S04]  /*0330*/  BSSY.RECONVERGENT B0, `(.L_x_6) ;  /* 0x000000a000007945 */ /* 0x000fe80003800200 */
        /* <DEDUP_REMOVED lines=9> */
.L_x_7:
[----:B------:R-:W-:Y:S05]  /*03d0*/  BSYNC.RECONVERGENT B0 ;  /* 0x0000000000007941 */ /* 0x000fea0003800200 */
.L_x_6:
[----:B------:R-:W3:Y:S01]  /*03e0*/  LDCU.64 UR4, c[0x0][0x888] ;  /* 0x00011100ff0477ac */ /* 0x000ee20008000a00 */
[----:B------:R-:W-:Y:S02]  /*03f0*/  UISETP.EQ.U32.AND UP1, UPT, UR8, URZ, UPT ;  /* 0x000000ff0800728c */ /* 0x000fe4000bf22070 */
[----:B------:R-:W-:Y:S02]  /*0400*/  UPLOP3.LUT UP3, UPT, UPT, UPT, UPT, 0x80, 0x8 ;  /* 0x000000000008789c */ /* 0x000fe40003f6f070 */
[----:B---3--:R-:W-:-:S04]  /*0410*/  UISETP.NE.U32.AND UP0, UPT, UR4, URZ, UPT ;  /* 0x000000ff0400728c */ /* 0x008fc8000bf05070 */
[----:B------:R-:W-:-:S04]  /*0420*/  UISETP.NE.AND.EX UP0, UPT, UR5, URZ, UPT, UP0 ;  /* 0x000000ff0500728c */ /* 0x000fc8000bf05300 */
[----:B------:R-:W-:-:S04]  /*0430*/  UISETP.EQ.OR.EX UP2, UPT, UR9, URZ, !UP0, UP1 ;  /* 0x000000ff0900728c */ /* 0x000fc8000c742710 */
[----:B------:R-:W-:-:S06]  /*0440*/  UP2UR UR4, UPR, URZ, 0x4 ;  /* 0x00000004ff047883 */ /* 0x000fcc0008000000 */
[----:B------:R-:W-:Y:S01]  /*0450*/  MOV R88, UR4 ;  /* 0x0000000400587c02 */ /* 0x000fe20008000f00 */
[----:B------:R-:W-:Y:S06]  /*0460*/  BRA.U !UP2, `(.L_x_8) ;  /* 0x000000010a207547 */ /* 0x000fec000b800000 */
[----:B------:R-:W-:Y:S01]  /*0470*/  UISETP.NE.U32.AND UP1, UPT, UR8, URZ, UPT ;  /* 0x000000ff0800728c */ /* 0x000fe2000bf25070 */
[----:B-----5:R-:W-:Y:S01]  /*0480*/  FSETP.NEU.AND P0, PT, R41, RZ, PT ;  /* 0x000000ff2900720b */ /* 0x020fe20003f0d000 */
[----:B------:R-:W-:Y:S02]  /*0490*/  USEL UR4, URZ, 0xffffffff, UP0 ;  /* 0xffffffffff047887 */ /* 0x000fe40008000000 */
[----:B------:R-:W-:-:S10]  /*04a0*/  UISETP.NE.AND.EX UP1, UPT, UR9, URZ, UPT, UP1 ;  /* 0x000000ff0900728c */ /* 0x000fd4000bf25310 */
[----:B------:R-:W-:Y:S01]  /*04b0*/  VOTEU.ANY UP0, P0 ;  /* 0x0000000000ff7886 */ /* 0x000fe20000000100 */
[----:B------:R-:W-:-:S04]  /*04c0*/  @!UP1 USEL UR4, URZ, 0xffffffff, UP0 ;  /* 0xffffffffff049887 */ /* 0x000fc80008000000 */
[----:B------:R-:W-:-:S04]  /*04d0*/  ULOP3.LUT UR4, UR4, 0x1, URZ, 0xc0, !UPT ;  /* 0x0000000104047892 */ /* 0x000fc8000f8ec0ff */
[----:B------:R-:W-:-:S11]  /*04e0*/  UISETP.NE.U32.AND UP3, UPT, UR4, 0x1, UPT ;  /* 0x000000010400788c */ /* 0x000fd6000bf65070 */
.L_x_8:
[----:B-1----:R-:W1:Y:S01]  /*04f0*/  SHFL.IDX PT, R2, R85, RZ, 0x1f ;  /* 0x00001fff55027589 */ /* 0x002e6200000e0000 */
[----:B------:R-:W-:-:S04]  /*0500*/  UISETP.NE.AND UP0, UPT, UR22, 0x2, UPT ;  /* 0x000000021600788c */ /* 0x000fc8000bf05270 */
[----:B------:R-:W-:Y:S01]  /*0510*/  USEL UR37, URZ, 0x1, UP0 ;  /* 0x00000001ff257887 */ /* 0x000fe20008000000 */
[----:B-1----:R-:W-:-:S13]  /*0520*/  ISETP.NE.AND P0, PT, R2, RZ, PT ;  /* 0x000000ff0200720c */ /* 0x002fda0003f05270 */
[----:B------:R-:W-:Y:S05]  /*0530*/  @P0 BRA `(.L_x_9) ;  /* 0x0000000000580947 */ /* 0x000fea0003800000 */
[----:B------:R-:W1:Y:S01]  /*0540*/  S2UR UR4, SR_CgaCtaId ;  /* 0x00000000000479c3 */ /* 0x000e620000008800 */
[----:B------:R-:W-:Y:S01]  /*0550*/  UMOV UR5, 0x400 ;  /* 0x0000040000057882 */ /* 0x000fe20000000000 */
[----:B------:R-:W-:Y:S01]  /*0560*/  UMOV UR8, 0x1 ;  /* 0x0000000100087882 */ /* 0x000fe20000000000 */
[----:B------:R-:W-:Y:S01]  /*0570*/  UMOV UR6, 0x4 ;  /* 0x0000000400067882 */ /* 0x000fe20000000000 */
[----:B------:R-:W-:-:S04]  /*0580*/  UIADD3 UR8, UPT, UPT, -UR8, 0x100000, URZ ;  /* 0x0010000008087890 */ /* 0x000fc8000fffe1ff */
[----:B------:R-:W-:Y:S02]  /*0590*/  USHF.L.U32 UR9, UR8, 0xb, URZ ;  /* 0x0000000b08097899 */ /* 0x000fe400080006ff */
[----:B------:R-:W-:Y:S02]  /*05a0*/  USHF.L.U32 UR8, UR8, 0x1, URZ ;  /* 0x0000000108087899 */ /* 0x000fe400080006ff */
[----:B------:R-:W-:-:S04]  /*05b0*/  UIADD3 UR6, UPT, UPT, -UR6, 0x100000, URZ ;  /* 0x0010000006067890 */ /* 0x000fc8000fffe1ff */
[----:B------:R-:W-:Y:S02]  /*05c0*/  USHF.L.U32 UR7, UR6, 0xb, URZ ;  /* 0x0000000b06077899 */ /* 0x000fe400080006ff */
[----:B------:R-:W-:Y:S01]  /*05d0*/  USHF.L.U32 UR6, UR6, 0x1, URZ ;  /* 0x0000000106067899 */ /* 0x000fe200080006ff */
[----:B------:R-:W-:Y:S01]  /*05e0*/  ELECT P0, URZ, PT ;  /* 0x0000000000ff782f */ /* 0x000fe20003800000 */
[----:B-1----:R-:W-:Y:S01]  /*05f0*/  ULEA UR4, UR4, UR5, 0x18 ;  /* 0x0000000504047291 */ /* 0x002fe2000f8ec0ff */
[----:B------:R-:W1:Y:S11]  /*0600*/  FENCE.VIEW.ASYNC.S ;  /* 0x00000000000073c6 */ /* 0x000e760000000000 */
[----:B-1----:R1:W3:Y:S01]  /*0610*/  SYNCS.EXCH.64 URZ, [UR4], UR8 ;  /* 0x0000000804ff75b2 */ /* 0x0022e20008000100 */
[----:B------:R1:W4:Y:S01]  /*0620*/  SYNCS.EXCH.64 URZ, [UR4+0x20], UR6 ;  /* 0x0000200604ff75b2 */ /* 0x0003220008000100 */
[----:B------:R1:W1:Y:S01]  /*0630*/  SYNCS.EXCH.64 URZ, [UR4+0x8], UR8 ;  /* 0x0000080804ff75b2 */ /* 0x0002620008000100 */
[----:B------:R1:W1:Y:S01]  /*0640*/  SYNCS.EXCH.64 URZ, [UR4+0x28], UR6 ;  /* 0x0000280604ff75b2 */ /* 0x0002620008000100 */
[----:B------:R1:W1:Y:S01]  /*0650*/  SYNCS.EXCH.64 URZ, [UR4+0x10], UR8 ;  /* 0x0000100804ff75b2 */ /* 0x0002620008000100 */
[----:B------:R1:W1:Y:S01]  /*0660*/  SYNCS.EXCH.64 URZ, [UR4+0x30], UR6 ;  /* 0x0000300604ff75b2 */ /* 0x0002620008000100 */
[----:B------:R1:W1:Y:S01]  /*0670*/  SYNCS.EXCH.64 URZ, [UR4+0x18], UR8 ;  /* 0x0000180804ff75b2 */ /* 0x0002620008000100 */
[----:B------:R1:W1:Y:S01]  /*0680*/  SYNCS.EXCH.64 URZ, [UR4+0x38], UR6 ;  /* 0x0000380604ff75b2 */ /* 0x0002620008000100 */
[----:B------:R-:W-:Y:S01]  /*0690*/  NOP ;  /* 0x0000000000007918 */ /* 0x000fe20000000000 */
.L_x_9:
[----:B------:R-:W2:Y:S01]  /*06a0*/  SHFL.IDX PT, R2, R85, RZ, 0x1f ;  /* 0x00001fff55027589 */ /* 0x000ea200000e0000 */
[----:B------:R-:W-:Y:S01]  /*06b0*/  NOP ;  /* 0x0000000000007918 */ /* 0x000fe20000000000 */
[----:B--2---:R-:W-:-:S13]  /*06c0*/  ISETP.NE.AND P0, PT, R2, 0x1, PT ;  /* 0x000000010200780c */ /* 0x004fda0003f05270 */
[----:B------:R-:W-:Y:S05]  /*06d0*/  @P0 BRA `(.L_x_10) ;  /* 0x0000000000500947 */ /* 0x000fea0003800000 */
[----:B-1----:R-:W1:Y:S01]  /*06e0*/  S2UR UR4, SR_CgaCtaId ;  /* 0x00000000000479c3 */ /* 0x002e620000008800 */
        /* <DEDUP_REMOVED lines=12> */
[----:B-1----:R2:W1:Y:S01]  /*07b0*/  SYNCS.EXCH.64 URZ, [UR4+0x40], UR8 ;  /* 0x0000400804ff75b2 */ /* 0x0024620008000100 */
[----:B------:R2:W1:Y:S01]  /*07c0*/  SYNCS.EXCH.64 URZ, [UR4+0x58], UR6 ;  /* 0x0000580604ff75b2 */ /* 0x0004620008000100 */
[----:B------:R2:W1:Y:S01]  /*07d0*/  SYNCS.EXCH.64 URZ, [UR4+0x48], UR8 ;  /* 0x0000480804ff75b2 */ /* 0x0004620008000100 */
[----:B------:R2:W1:Y:S01]  /*07e0*/  SYNCS.EXCH.64 URZ, [UR4+0x60], UR6 ;  /* 0x0000600604ff75b2 */ /* 0x0004620008000100 */
[----:B------:R2:W1:Y:S01]  /*07f0*/  SYNCS.EXCH.64 URZ, [UR4+0x50], UR8 ;  /* 0x0000500804ff75b2 */ /* 0x0004620008000100 */
[----:B------:R2:W1:Y:S02]  /*0800*/  SYNCS.EXCH.64 URZ, [UR4+0x68], UR6 ;  /* 0x0000680604ff75b2 */ /* 0x0004640008000100 */
[----:B--2---:R-:W-:Y:S01]  /*0810*/  NOP ;  /* 0x0000000000007918 */ /* 0x004fe20000000000 */
.L_x_10:
[----:B------:R-:W2:Y:S01]  /*0820*/  SHFL.IDX PT, R2, R85, RZ, 0x1f ;  /* 0x00001fff55027589 */ /* 0x000ea200000e0000 */
[----:B------:R-:W-:Y:S01]  /*0830*/  NOP ;  /* 0x0000000000007918 */ /* 0x000fe20000000000 */
[----:B--2---:R-:W-:-:S13]  /*0840*/  ISETP.NE.AND P0, PT, R2, 0x3, PT ;  /* 0x000000030200780c */ /* 0x004fda0003f05270 */
[----:B------:R-:W-:Y:S05]  /*0850*/  @P0 BRA `(.L_x_11) ;  /* 0x0000000000300947 */ /* 0x000fea0003800000 */
[----:B-1----:R-:W1:Y:S01]  /*0860*/  S2UR UR6, SR_CgaCtaId ;  /* 0x00000000000679c3 */ /* 0x002e620000008800 */
[----:B------:R-:W-:Y:S01]  /*0870*/  UMOV UR4, 0x400 ;  /* 0x0000040000047882 */ /* 0x000fe20000000000 */
[----:B------:R-:W-:Y:S01]  /*0880*/  UMOV UR5, 0x20 ;  /* 0x0000002000057882 */ /* 0x000fe20000000000 */
[----:B------:R-:W-:Y:S01]  /*0890*/  ELECT P0, URZ, PT ;  /* 0x0000000000ff782f */ /* 0x000fe20003800000 */
[----:B-1----:R-:W-:Y:S02]  /*08a0*/  ULEA UR6, UR6, UR4, 0x18 ;  /* 0x0000000406067291 */ /* 0x002fe4000f8ec0ff */
[----:B------:R-:W-:-:S04]  /*08b0*/  UIADD3 UR4, UPT, UPT, -UR5, 0x100000, URZ ;  /* 0x0010000005047890 */ /* 0x000fc8000fffe1ff */
[----:B------:R-:W-:Y:S02]  /*08c0*/  USHF.L.U32 UR5, UR4, 0xb, URZ ;  /* 0x0000000b04057899 */ /* 0x000fe400080006ff */
[----:B------:R-:W-:Y:S01]  /*08d0*/  USHF.L.U32 UR4, UR4, 0x1, URZ ;  /* 0x0000000104047899 */ /* 0x000fe200080006ff */
[----:B------:R-:W1:Y:S11]  /*08e0*/  FENCE.VIEW.ASYNC.S ;  /* 0x00000000000073c6 */ /* 0x000e760000000000 */
[----:B-1----:R2:W1:Y:S01]  /*08f0*/  SYNCS.EXCH.64 URZ, [UR6+0x70], UR4 ;  /* 0x0000700406ff75b2 */ /* 0x0024620008000100 */
[----:B------:R2:W1:Y:S02]  /*0900*/  SYNCS.EXCH.64 URZ, [UR6+0x78], UR4 ;  /* 0x0000780406ff75b2 */ /* 0x0004640008000100 */
[----:B--2---:R-:W-:Y:S01]  /*0910*/  NOP ;  /* 0x0000000000007918 */ /* 0x004fe20000000000 */
.L_x_11:
[----:B------:R-:W2:Y:S01]  /*0920*/  SHFL.IDX PT, R2, R85, RZ, 0x1f ;  /* 0x00001fff55027589 */ /* 0x000ea200000e0000 */
[----:B------:R-:W-:Y:S01]  /*0930*/  NOP ;  /* 0x0000000000007918 */ /* 0x000fe20000000000 */
[----:B--2---:R-:W-:-:S13]  /*0940*/  ISETP.NE.AND P0, PT, R2, 0x4, PT ;  /* 0x000000040200780c */ /* 0x004fda0003f05270 */
[----:B------:R-:W-:Y:S05]  /*0950*/  @P0 BRA `(.L_x_12) ;  /* 0x00000000004c0947 */ /* 0x000fea0003800000 */
[----:B-1----:R-:W1:Y:S01]  /*0960*/  S2UR UR6, SR_CgaCtaId ;  /* 0x00000000000679c3 */ /* 0x002e620000008800 */
[----:B------:R-:W-:Y:S01]  /*0970*/  UMOV UR4, 0x3a0 ;  /* 0x000003a000047882 */ /* 0x000fe20000000000 */
[----:B------:R-:W-:Y:S01]  /*0980*/  UMOV UR5, 0x400 ;  /* 0x0000040000057882 */ /* 0x000fe20000000000 */
[----:B------:R-:W-:Y:S01]  /*0990*/  USEL UR4, UR4, 0x320, UP3 ;  /* 0x0000032004047887 */ /* 0x000fe20009800000 */
[----:B------:R-:W-:Y:S01]  /*09a0*/  UMOV UR8, 0x1 ;  /* 0x0000000100087882 */ /* 0x000fe20000000000 */
[----:B------:R-:W-:Y:S01]  /*09b0*/  ELECT P0, URZ, PT ;  /* 0x0000000000ff782f */ /* 0x000fe20003800000 */
[----:B------:R-:W-:-:S04]  /*09c0*/  UIADD3 UR8, UPT, UPT, -UR8, 0x100000, URZ ;  /* 0x0010000008087890 */ /* 0x000fc8000fffe1ff */
[----:B------:R-:W-:Y:S02]  /*09d0*/  USHF.L.U32 UR9, UR8, 0xb, URZ ;  /* 0x0000000b08097899 */ /* 0x000fe400080006ff */
[----:B------:R-:W-:Y:S02]  /*09e0*/  USHF.L.U32 UR8, UR8, 0x1, URZ ;  /* 0x0000000108087899 */ /* 0x000fe400080006ff */
[----:B-1----:R-:W-:Y:S02]  /*09f0*/  ULEA UR6, UR6, UR5, 0x18 ;  /* 0x0000000506067291 */ /* 0x002fe4000f8ec0ff */
[----:B------:R-:W-:-:S04]  /*0a00*/  UIADD3 UR4, UPT, UPT, -UR4, 0x100000, URZ ;  /* 0x0010000004047890 */ /* 0x000fc8000fffe1ff */
[----:B------:R-:W-:Y:S02]  /*0a10*/  USHF.L.U32 UR5, UR4, 0xb, URZ ;  /* 0x0000000b04057899 */ /* 0x000fe400080006ff */
[----:B------:R-:W-:Y:S01]  /*0a20*/  USHF.L.U32 UR4, UR4, 0x1, URZ ;  /* 0x0000000104047899 */ /* 0x000fe200080006ff */
[----:B------:R-:W1:Y:S03]  /*0a30*/  FENCE.VIEW.ASYNC.S ;  /* 0x00000000000073c6 */ /* 0x000e660000000000 */
[----:B-1----:R2:W1:Y:S08]  /*0a40*/  SYNCS.EXCH.64 URZ, [UR6+0x80], UR8 ;  /* 0x0000800806ff75b2 */ /* 0x0024700008000100 */
[----:B------:R2:W1:Y:S01]  /*0a50*/  SYNCS.EXCH.64 URZ, [UR6+0x90], UR4 ;  /* 0x0000900406ff75b2 */ /* 0x0004620008000100 */
[----:B------:R2:W1:Y:S01]  /*0a60*/  SYNCS.EXCH.64 URZ, [UR6+0x88], UR8 ;  /* 0x0000880806ff75b2 */ /* 0x0004620008000100 */
[----:B------:R2:W1:Y:S02]  /*0a70*/  SYNCS.EXCH.64 URZ, [UR6+0x98], UR4 ;  /* 0x0000980406ff75b2 */ /* 0x0004640008000100 */
[----:B--2---:R-:W-:Y:S01]  /*0a80*/  NOP ;  /* 0x0000000000007918 */ /* 0x004fe20000000000 */
.L_x_12:
        /* <DEDUP_REMOVED lines=22> */
[----:B------:R2:W1:Y:S01]  /*0bf0*/  SYNCS.EXCH.64 URZ, [UR4+0xd0], UR6 ;  /* 0x0000d00604ff75b2 */ /* 0x0004620008000100 */
[----:B------:R2:W1:Y:S01]  /*0c00*/  SYNCS.EXCH.64 URZ, [UR4+0xb8], UR8 ;  /* 0x0000b80804ff75b2 */ /* 0x0004620008000100 */
[----:B------:R2:W1:Y:S02]  /*0c10*/  SYNCS.EXCH.64 URZ, [UR4+0xd8], UR6 ;  /* 0x0000d80604ff75b2 */ /* 0x0004640008000100 */
[----:B--2---:R-:W-:Y:S01]  /*0c20*/  NOP ;  /* 0x0000000000007918 */ /* 0x004fe20000000000 */
.L_x_13:
[----:B------:R-:W2:Y:S01]  /*0c30*/  SHFL.IDX PT, R2, R85, RZ, 0x1f ;  /* 0x00001fff55027589 */ /* 0x000ea200000e0000 */
[----:B------:R-:W1:Y:S01]  /*0c40*/  S2UR UR54, SR_CgaCtaId ;  /* 0x00000000003679c3 */ /* 0x000e620000008800 */
[----:B------:R-:W-:Y:S01]  /*0c50*/  NOP ;  /* 0x0000000000007918 */ /* 0x000fe20000000000 */
[----:B--2---:R-:W-:-:S13]  /*0c60*/  ISETP.NE.AND P0, PT, R2, 0x3, PT ;  /* 0x000000030200780c */ /* 0x004fda0003f05270 */
[----:B-1----:R-:W-:Y:S05]  /*0c70*/  @P0 BRA `(.L_x_14) ;  /* 0x0000000000340947 */ /* 0x002fea0003800000 */
[----:B------:R-:W-:Y:S01]  /*0c80*/  UMOV UR4, 0x400 ;  /* 0x0000040000047882 */ /* 0x000fe20000000000 */
[----:B------:R-:W-:Y:S01]  /*0c90*/  UMOV UR6, 0x20 ;  /* 0x0000002000067882 */ /* 0x000fe20000000000 */
[----:B------:R-:W-:Y:S02]  /*0ca0*/  ULEA UR4, UR54, UR4, 0x18 ;  /* 0x0000000436047291 */ /* 0x000fe4000f8ec0ff */
[----:B------:R-:W-:-:S04]  /*0cb0*/  UIADD3 UR6, UPT, UPT, -UR6, 0x100000, URZ ;  /* 0x0010000006067890 */ /* 0x000fc8000fffe1ff */
[----:B------:R-:W-:Y:S02]  /*0cc0*/  USHF.L.U32 UR7, UR6, 0xb, URZ ;  /* 0x0000000b06077899 */ /* 0x000fe400080006ff */
[----:B------:R-:W-:Y:S01]  /*0cd0*/  USHF.L.U32 UR6, UR6, 0x1, URZ ;  /* 0x0000000106067899 */ /* 0x000fe200080006ff */
[----:B------:R-:W-:Y:S01]  /*0ce0*/  ELECT P0, URZ, PT ;  /* 0x0000000000ff782f */ /* 0x000fe20003800000 */
[----:B------:R-:W1:Y:S10]  /*0cf0*/  FENCE.VIEW.ASYNC.S ;  /* 0x00000000000073c6 */ /* 0x000e740000000000 */
[----:B-1----:R1:W2:Y:S01]  /*0d00*/  SYNCS.EXCH.64 URZ, [UR4+0xe0], UR6 ;  /* 0x0000e00604ff75b2 */ /* 0x0022a20008000100 */
[----:B------:R1:W1:Y:S01]  /*0d10*/  SYNCS.EXCH.64 URZ, [UR4+0xf0], UR6 ;  /* 0x0000f00604ff75b2 */ /* 0x0002620008000100 */
[----:B------:R1:W1:Y:S01]  /*0d20*/  SYNCS.EXCH.64 URZ, [UR4+0xe8], UR6 ;  /* 0x0000e80604ff75b2 */ /* 0x0002620008000100 */
[----:B------:R1:W1:Y:S01]  /*0d30*/  SYNCS.EXCH.64 URZ, [UR4+0xf8], UR6 ;  /* 0x0000f80604ff75b2 */ /* 0x0002620008000100 */
[----:B------:R-:W-:Y:S01]  /*0d40*/  NOP ;  /* 0x0000000000007918 */ /* 0x000fe20000000000 */
.L_x_14:
[----:B-1----:R-:W1:Y:S01]  /*0d50*/  LDCU UR4, c[0x0][0x36c] ;  /* 0x00006d80ff0477ac */ /* 0x002e620008000800 */
[----:B------:R-:W-:Y:S01]  /*0d60*/  ISETP.NE.OR P3, PT, R0, 0x2, !P3 ;  /* 0x000000020000780c */ /* 0x000fe20005f65670 */
[----:B------:R-:W-:Y:S01]  /*0d70*/  NOP ;  /* 0x0000000000007918 */ /* 0x000fe20000000000 */
[----:B------:R-:W-:Y:S01]  /*0d80*/  LOP3.LUT R0, R91, 0x1f, RZ, 0xc0, !PT ;  /* 0x0000001f5b007812 */ /* 0x000fe200078ec0ff */
[----:B------:R-:W-:Y:S02]  /*0d90*/  UISETP.NE.AND UP4, UPT, UR22, URZ, UPT ;  /* 0x000000ff1600728c */ /* 0x000fe4000bf85270 */
[----:B-1----:R-:W-:-:S09]  /*0da0*/  UISETP.EQ.U32.AND UP5, UPT, UR4, 0x1, UPT ;  /* 0x000000010400788c */ /* 0x002fd2000bfa2070 */
[----:B------:R-:W-:Y:S05]  /*0db0*/  BRA.U !UP5, `(.L_x_15) ;  /* 0x000000010d087547 */ /* 0x000fea000b800000 */
[----:B--234-:R-:W-:Y:S01]  /*0dc0*/  UCGABAR_ARV ;  /* 0x00000000000079c7 */ /* 0x01cfe20008000000 */
[----:B------:R-:W-:Y:S05]  /*0dd0*/  BRA `(.L_x_16) ;  /* 0x0000000000047947 */ /* 0x000fea0003800000 */
.L_x_15:
[----:B--234-:R-:W-:Y:S01]  /*0de0*/  NOP ;  /* 0x0000000000007918 */ /* 0x01cfe20000000000 */
.L_x_16:
[----:B------:R-:W1:Y:S01]  /*0df0*/  S2UR UR7, SR_CTAID.X ;  /* 0x00000000000779c3 */ /* 0x000e620000002500 */
[----:B------:R-:W-:-:S05]  /*0e00*/  CS2R.32 R87, SR_CgaSize ;  /* 0x0000000000577805 */ /* 0x000fca0000008a00 */
[----:B------:R-:W-:-:S05]  /*0e10*/  IMAD R87, R87, -0xa0, RZ ;  /* 0xffffff6057577824 */ /* 0x000fca00078e02ff */
[----:B------:R-:W-:-:S14]  /*0e20*/  R2UR UR5, R87 ;  /* 0x00000000570572ca */ /* 0x000fdc00000e0000 */
[----:B------:R-:W2:Y:S01]  /*0e30*/  LDCU UR5, c[0x0][UR5+0x2b0] ;  /* 0x00005600050577ac */ /* 0x000ea20008000800 */
[----:B------:R-:W-:-:S05]  /*0e40*/  CS2R.32 R87, SR_CgaSize ;  /* 0x0000000000577805 */ /* 0x000fca0000008a00 */
[----:B------:R-:W-:-:S05]  /*0e50*/  IMAD R87, R87, -0xa0, RZ ;  /* 0xffffff6057577824 */ /* 0x000fca00078e02ff */
[----:B------:R-:W-:-:S14]  /*0e60*/  R2UR UR4, R87 ;  /* 0x00000000570472ca */ /* 0x000fdc00000e0000 */
[----:B------:R-:W3:Y:S01]  /*0e70*/  LDCU UR4, c[0x0][UR4+0x2b4] ;  /* 0x00005680040477ac */ /* 0x000ee20008000800 */
[----:B------:R-:W4:Y:S01]  /*0e80*/  S2UR UR8, SR_CTAID.Y ;  /* 0x00000000000879c3 */ /* 0x000f220000002600 */
[----:B------:R-:W-:-:S05]  /*0e90*/  CS2R.32 R87, SR_CgaSize ;  /* 0x0000000000577805 */ /* 0x000fca0000008a00 */
[----:B------:R-:W-:-:S05]  /*0ea0*/  IMAD R87, R87, -0xa0, RZ ;  /* 0xffffff6057577824 */ /* 0x000fca00078e02ff */
[----:B------:R-:W-:-:S14]  /*0eb0*/  R2UR UR9, R87 ;  /* 0x00000000570972ca */ /* 0x000fdc00000e0000 */
[----:B------:R-:W3:Y:S01]  /*0ec0*/  LDCU UR9, c[0x0][UR9+0x2a0] ;  /* 0x00005400090977ac */ /* 0x000ee20008000800 */
[----:B------:R-:W-:-:S05]  /*0ed0*/  CS2R.32 R87, SR_CgaSize ;  /* 0x0000000000577805 */ /* 0x000fca0000008a00 */
[----:B------:R-:W-:-:S05]  /*0ee0*/  IMAD R87, R87, -0xa0, RZ ;  /* 0xffffff6057577824 */ /* 0x000fca00078e02ff */
[----:B------:R-:W-:-:S14]  /*0ef0*/  R2UR UR10, R87 ;  /* 0x00000000570a72ca */ /* 0x000fdc00000e0000 */
[----:B------:R-:W3:Y:S01]  /*0f00*/  LDCU UR10, c[0x0][UR10+0x2a4] ;  /* 0x000054800a0a77ac */ /* 0x000ee20008000800 */
[----:B------:R-:W3:Y:S01]  /*0f10*/  S2UR UR36, SR_CTAID.Z ;  /* 0x00000000002479c3 */ /* 0x000ee20000002700 */
[----:B------:R-:W3:Y:S01]  /*0f20*/  LDCU UR23, c[0x0][0xb24] ;  /* 0x00016480ff1777ac */ /* 0x000ee20008000800 */
[----:B------:R-:W3:Y:S01]  /*0f30*/  LDCU UR42, c[0x0][0xb24] ;  /* 0x00016480ff2a77ac */ /* 0x000ee20008000800 */
[----:B-1----:R-:W-:Y:S01]  /*0f40*/  I2FP.F32.U32 R3, UR7 ;  /* 0x0000000700037c45 */ /* 0x002fe20008201000 */
[----:B------:R-:W1:Y:S04]  /*0f50*/  LDCU UR27, c[0x0][0xb30] ;  /* 0x00016600ff1b77ac */ /* 0x000e680008000800 */
[----:B--2---:R-:W-:Y:S01]  /*0f60*/  FMUL R3, R3, UR5 ;  /* 0x0000000503037c20 */ /* 0x004fe20008400000 */
[----:B------:R-:W-:Y:S01]  /*0f70*/  USHF.L.U32 UR29, UR54, 0xb, URZ ;  /* 0x0000000b361d7899 */ /* 0x000fe200080006ff */
[----:B----4-:R-:W-:Y:S01]  /*0f80*/  I2FP.F32.U32 R2, UR8 ;  /* 0x0000000800027c45 */ /* 0x010fe20008201000 */
[----:B------:R-:W-:Y:S01]  /*0f90*/  UMOV UR25, UR7 ;  /* 0x0000000700197c82 */ /* 0x000fe20008000000 */
[----:B------:R-:W-:-:S02]  /*0fa0*/  UMOV UR26, UR8 ;  /* 0x00000008001a7c82 */ /* 0x000fc40008000000 */
[----:B------:R-:W2:Y:S01]  /*0fb0*/  F2I.U32.TRUNC.NTZ R3, R3 ;  /* 0x0000000300037305 */ /* 0x000ea2000020f000 */
[----:B---3--:R-:W-:Y:S01]  /*0fc0*/  UISETP.GE.AND UP2, UPT, UR23, 0x1, UPT ;  /* 0x000000011700788c */ /* 0x008fe2000bf46270 */
[----:B------:R-:W-:-:S06]  /*0fd0*/  FMUL R2, R2, UR4 ;  /* 0x0000000402027c20 */ /* 0x000fcc0008400000 */
[----:B------:R-:W3:Y:S01]  /*0fe0*/  F2I.U32.TRUNC.NTZ R2, R2 ;  /* 0x0000000200027305 */ /* 0x000ee2000020f000 */
[----:B--2---:R-:W-:Y:S02]  /*0ff0*/  R2UR UR4, R3 ;  /* 0x00000000030472ca */ /* 0x004fe400000e0000 */
[----:B---3--:R-:W-:Y:S02]  /*1000*/  R2UR UR6, R2 ;  /* 0x00000000020672ca */ /* 0x008fe400000e0000 */
[----:B------:R-:W-:-:S09]  /*1010*/  PRMT R2, RZ, 0x7610, R2 ;  /* 0x00007610ff027816 */ /* 0x000fd20000000002 */
[----:B------:R-:W-:-:S04]  /*1020*/  UIADD3 UR5, UPT, UPT, -UR4, URZ, URZ ;  /* 0x000000ff04057290 */ /* 0x000fc8000fffe1ff */
[----:B------:R-:W-:Y:S02]  /*1030*/  UIMAD UR5, UR9, UR5, UR7 ;  /* 0x00000005090572a4 */ /* 0x000fe4000f8e0207 */
[----:B------:R-:W-:-:S04]  /*1040*/  UIADD3 UR4, UPT, UPT, -UR6, URZ, URZ ;  /* 0x000000ff06047290 */ /* 0x000fc8000fffe1ff */
[----:B------:R-:W-:Y:S01]  /*1050*/  IMAD.U32 R87, RZ, RZ, UR5 ;  /* 0x00000005ff577e24 */ /* 0x000fe2000f8e00ff */
[----:B------:R-:W-:-:S06]  /*1060*/  UIMAD UR4, UR10, UR4, UR8 ;  /* 0x000000040a0472a4 */ /* 0x000fcc000f8e0208 */
[----:B------:R-:W-:Y:S01]  /*1070*/  IMAD.U32 R86, RZ, RZ, UR4 ;  /* 0x00000004ff567e24 */ /* 0x000fe2000f8e00ff */
[----:B-1----:R-:W-:Y:S06]  /*1080*/  BRA.U UP4, `(.L_x_17) ;  /* 0x0000000104487547 */ /* 0x002fec000b800000 */
[----:B------:R-:W-:Y:S02]  /*1090*/  R2UR UR4, R86 ;  /* 0x00000000560472ca */ /* 0x000fe400000e0000 */
[----:B------:R-:W-:-:S11]  /*10a0*/  R2UR UR6, R87 ;  /* 0x00000000570672ca */ /* 0x000fd600000e0000 */
[----:B------:R-:W-:Y:S02]  /*10b0*/  UISETP.NE.AND UP0, UPT, UR4, URZ, UPT ;  /* 0x000000ff0400728c */ /* 0x000fe4000bf05270 */
[----:B------:R-:W-:Y:S02]  /*10c0*/  UISETP.NE.AND UP1, UPT, UR4, 0x1, UPT ;  /* 0x000000010400788c */ /* 0x000fe4000bf25270 */
[----:B------:R-:W-:Y:S02]  /*10d0*/  UISETP.EQ.OR UP0, UPT, UR6, URZ, !UP0 ;  /* 0x000000ff0600728c */ /* 0x000fe4000c702670 */
[----:B------:R-:W-:Y:S02]  /*10e0*/  USEL UR5, URZ, 0x2, UP1 ;  /* 0x00000002ff057887 */ /* 0x000fe40008800000 */
[----:B------:R-:W-:Y:S02]  /*10f0*/  USEL UR8, URZ, 0x1, !UP0 ;  /* 0x00000001ff087887 */ /* 0x000fe4000c000000 */
[----:B------:R-:W-:-:S02]  /*1100*/  UISETP.NE.AND UP0, UPT, UR4, 0x2, UPT ;  /* 0x000000020400788c */ /* 0x000fc4000bf05270 */
[----:B------:R-:W-:Y:S02]  /*1110*/  UISETP.NE.AND UP1, UPT, UR4, 0x3, UPT ;  /* 0x000000030400788c */ /* 0x000fe4000bf25270 */
[----:B------:R-:W-:Y:S02]  /*1120*/  USEL UR4, URZ, 0x4, UP0 ;  /* 0x00000004ff047887 */ /* 0x000fe40008000000 */
[----:B------:R-:W-:Y:S02]  /*1130*/  UISETP.NE.AND UP0, UPT, UR6, URZ, UPT ;  /* 0x000000ff0600728c */ /* 0x000fe4000bf05270 */
[----:B------:R-:W-:Y:S02]  /*1140*/  USEL UR6, URZ, 0x8, UP1 ;  /* 0x00000008ff067887 */ /* 0x000fe40008800000 */
[----:B------:R-:W-:Y:S02]  /*1150*/  USEL UR7, UR5, 0x2, UP0 ;  /* 0x0000000205077887 */ /* 0x000fe40008000000 */
[----:B------:R-:W-:-:S02]  /*1160*/  USEL UR4, UR4, 0x4, UP0 ;  /* 0x0000000404047887 */ /* 0x000fc40008000000 */
[----:B------:R-:W-:Y:S02]  /*1170*/  USEL UR5, UR6, 0x8, UP0 ;  /* 0x0000000806057887 */ /* 0x000fe40008000000 */
[----:B------:R-:W-:-:S04]  /*1180*/  UIADD3 UR4, UPT, UPT, UR4, UR7, UR8 ;  /* 0x0000000704047290 */ /* 0x000fc8000fffe008 */
[----:B------:R-:W-:-:S06]  /*1190*/  UIADD3 UR4, UPT, UPT, UR4, UR5, URZ ;  /* 0x0000000504047290 */ /* 0x000fcc000fffe0ff */
[----:B------:R-:W-:Y:S02]  /*11a0*/  IMAD.U32 R2, RZ, RZ, UR4 ;  /* 0x00000004ff027e24 */ /* 0x000fe4000f8e00ff */
.L_x_17:
[----:B------:R-:W-:Y:S05]  /*11b0*/  BRA.U !UP2, `(.L_x_18) ;  /* 0x000000010ad47547 */ /* 0x000fea000b800000 */
[----:B------:R-:W1:Y:S01]  /*11c0*/  LDCU.128 UR12, c[0x0][0xb10] ;  /* 0x00016200ff0c77ac */ /* 0x000e620008000c00 */
[----:B------:R-:W2:Y:S01]  /*11d0*/  LDCU UR6, c[0x0][0x370] ;  /* 0x00006e00ff0677ac */ /* 0x000ea20008000800 */
[----:B------:R-:W3:Y:S01]  /*11e0*/  LDCU UR5, c[0x0][0x374] ;  /* 0x00006e80ff0577ac */ /* 0x000ee20008000800 */
[----:B------:R-:W4:Y:S01]  /*11f0*/  LDCU UR24, c[0x0][0xb0c] ;  /* 0x00016180ff1877ac */ /* 0x000f220008000800 */
[----:B------:R-:W4:Y:S01]  /*1200*/  LDCU UR4, c[0x0][0xb20] ;  /* 0x00016400ff0477ac */ /* 0x000f220008000800 */
[----:B------:R-:W4:Y:S01]  /*1210*/  LDCU.64 UR8, c[0x0][0xb28] ;  /* 0x00016500ff0877ac */ /* 0x000f220008000a00 */
[----:B-1----:R-:W-:Y:S02]  /*1220*/  UISETP.NE.AND UP0, UPT, UR14, 0x1, UPT ;  /* 0x000000010e00788c */ /* 0x002fe4000bf05270 */
[----:B---3--:R-:W-:Y:S02]  /*1230*/  UIMAD.WIDE.U32 UR10, UR5, UR15, URZ ;  /* 0x0000000f050a72a5 */ /* 0x008fe4000f8e00ff */
[----:B--2---:R-:W-:-:S02]  /*1240*/  UIMAD.WIDE.U32 UR18, UR6, UR12, URZ ;  /* 0x0000000c061272a5 */ /* 0x004fc4000f8e00ff */
[----:B----4-:R-:W-:Y:S02]  /*1250*/  UISETP.NE.AND UP1, UPT, UR24, 0x1, UPT ;  /* 0x000000011800788c */ /* 0x010fe4000bf25270 */
[----:B------:R-:W-:Y:S01]  /*1260*/  UISETP.NE.AND UP2, UPT, UR23, 0x1, UPT ;  /* 0x000000011700788c */ /* 0x000fe2000bf45270 */
[----:B------:R-:W-:Y:S02]  /*1270*/  UMOV UR10, UR11 ;  /* 0x0000000b000a7c82 */ /* 0x000fe40008000000 */
[----:B------:R-:W-:Y:S01]  /*1280*/  UMOV UR18, UR19 ;  /* 0x0000001300127c82 */ /* 0x000fe20008000000 */
[----:B------:R-:W-:Y:S02]  /*1290*/  @UP0 USHF.R.U32.HI UR5, URZ, UR4, UR10 ;  /* 0x00000004ff050299 */ /* 0x000fe4000801160a */
[----:B------:R-:W-:Y:S02]  /*12a0*/  UIMAD.WIDE.U32 UR20, UR26, UR15, URZ ;  /* 0x0000000f1a1472a5 */ /* 0x000fe4000f8e00ff */
[----:B------:R-:W-:-:S02]  /*12b0*/  UIMAD.WIDE.U32 UR10, UR5, UR8, URZ ;  /* 0x00000008050a72a5 */ /* 0x000fc4000f8e00ff */
[----:B------:R-:W-:Y:S02]  /*12c0*/  @UP1 USHF.R.U32.HI UR6, URZ, UR13, UR18 ;  /* 0x0000000dff061299 */ /* 0x000fe40008011612 */
[----:B------:R-:W-:Y:S02]  /*12d0*/  UIMAD.WIDE.U32 UR16, UR25, UR12, URZ ;  /* 0x0000000c191072a5 */ /* 0x000fe4000f8e00ff */
[----:B------:R-:W-:Y:S01]  /*12e0*/  UIMAD.WIDE.U32 UR18, UR6, UR8, URZ ;  /* 0x00000008061272a5 */ /* 0x000fe2000f8e00ff */
[----:B------:R-:W-:Y:S01]  /*12f0*/  UMOV UR20, UR21 ;  /* 0x0000001500147c82 */ /* 0x000fe20008000000 */
[----:B------:R-:W-:Y:S01]  /*1300*/  UMOV UR10, UR11 ;  /* 0x0000000b000a7c82 */ /* 0x000fe20008000000 */
[----:B------:R-:W-:Y:S02]  /*1310*/  USHF.R.U32.HI UR20, URZ, UR4, UR20 ;  /* 0x00000004ff147299 */ /* 0x000fe40008011614 */
[----:B------:R-:W-:Y:S02]  /*1320*/  @UP2 USHF.R.U32.HI UR5, URZ, UR9, UR10 ;  /* 0x00000009ff052299 */ /* 0x000fe4000801160a */
[----:B------:R-:W-:Y:S01]  /*1330*/  UMOV UR7, UR19 ;  /* 0x0000001300077c82 */ /* 0x000fe20008000000 */
[----:B------:R-:W-:Y:S01]  /*1340*/  UMOV UR16, UR17 ;  /* 0x0000001100107c82 */ /* 0x000fe20008000000 */
[----:B------:R-:W-:-:S02]  /*1350*/  @UP2 USHF.R.U32.HI UR6, URZ, UR9, UR7 ;  /* 0x00000009ff062299 */ /* 0x000fc40008011607 */
[----:B------:R-:W-:Y:S02]  /*1360*/  USHF.R.U32.HI UR13, URZ, UR13, UR16 ;  /* 0x0000000dff0d7299 */ /* 0x000fe40008011610 */
[----:B------:R-:W-:Y:S02]  /*1370*/  USEL UR4, UR26, UR20, !UP0 ;  /* 0x000000141a047287 */ /* 0x000fe4000c000000 */
[----:B------:R-:W-:Y:S02]  /*1380*/  UIMAD UR7, UR5, UR23, URZ ;  /* 0x00000017050772a4 */ /* 0x000fe4000f8e02ff */
[----:B------:R-:W-:Y:S02]  /*1390*/  USEL UR5, UR25, UR13, !UP1 ;  /* 0x0000000d19057287 */ /* 0x000fe4000c800000 */
[----:B------:R-:W-:Y:S02]  /*13a0*/  UIMAD UR12, UR6, UR23, URZ ;  /* 0x00000017060c72a4 */ /* 0x000fe4000f8e02ff */
[----:B------:R-:W-:-:S02]  /*13b0*/  UISETP.GE.AND UP0, UPT, UR4, UR7, UPT ;  /* 0x000000070400728c */ /* 0x000fc4000bf06270 */
[----:B------:R-:W-:Y:S02]  /*13c0*/  UIMAD.WIDE.U32 UR10, UR4, UR8, URZ ;  /* 0x00000008040a72a5 */ /* 0x000fe4000f8e00ff */
[----:B------:R-:W-:Y:S02]  /*13d0*/  UISETP.GE.OR UP0, UPT, UR5, UR12, UP0 ;  /* 0x0000000c0500728c */ /* 0x000fe40008706670 */
[----:B------:R-:W-:Y:S02]  /*13e0*/  UIMAD.WIDE.U32 UR12, UR5, UR8, URZ ;  /* 0x00000008050c72a5 */ /* 0x000fe4000f8e00ff */
[----:B------:R-:W-:Y:S01]  /*13f0*/  UIADD3 UR10, UPT, UPT, -UR4, URZ, URZ ;  /* 0x000000ff040a7290 */ /* 0x000fe2000fffe1ff */
[----:B------:R-:W-:Y:S01]  /*1400*/  UMOV UR8, UR11 ;  /* 0x0000000b00087c82 */ /* 0x000fe20008000000 */
[----:B------:R-:W-:Y:S02]  /*1410*/  UIADD3 UR11, UPT, UPT, -UR5, URZ, URZ ;  /* 0x000000ff050b7290 */ /* 0x000fe4000fffe1ff */
[----:B------:R-:W-:-:S03]  /*1420*/  USHF.R.U32.HI UR8, URZ, UR9, UR8 ;  /* 0x00000009ff087299 */ /* 0x000fc60008011608 */
[----:B------:R-:W-:Y:S01]  /*1430*/  @!UP0 UMOV UR7, UR13 ;  /* 0x0000000d00078c82 */ /* 0x000fe20008000000 */
[----:B------:R-:W-:Y:S02]  /*1440*/  UIMAD UR26, UR14, UR10, UR26 ;  /* 0x0000000a0e1a72a4 */ /* 0x000fe4000f8e021a */
[----:B------:R-:W-:Y:S02]  /*1450*/  USEL UR8, UR4, UR8, !UP2 ;  /* 0x0000000804087287 */ /* 0x000fe4000d000000 */
[----:B------:R-:W-:Y:S02]  /*1460*/  @!UP0 USHF.R.U32.HI UR7, URZ, UR9, UR7 ;  /* 0x00000009ff078299 */ /* 0x000fe40008011607 */
[----:B------:R-:W-:Y:S02]  /*1470*/  UIADD3 UR9, UPT, UPT, -UR8, URZ, URZ ;  /* 0x000000ff08097290 */ /* 0x000fe4000fffe1ff */
[----:B------:R-:W-:Y:S02]  /*1480*/  @!UP0 USEL UR7, UR5, UR7, !UP2 ;  /* 0x0000000705078287 */ /* 0x000fe4000d000000 */
[----:B------:R-:W-:-:S02]  /*1490*/  UIMAD UR9, UR23, UR9, UR4 ;  /* 0x00000009170972a4 */ /* 0x000fc4000f8e0204 */
[----:B------:R-:W-:Y:S02]  /*14a0*/  @!UP0 UIADD3 UR8, UPT, UPT, UR8, -UR7, URZ ;  /* 0x8000000708088290 */ /* 0x000fe4000fffe0ff */
[----:B------:R-:W-:Y:S02]  /*14b0*/  @!UP0 UIMAD UR6, UR9, UR6, UR7 ;  /* 0x00000006090682a4 */ /* 0x000fe4000f8e0207 */
[----:B------:R-:W-:Y:S02]  /*14c0*/  @!UP0 UIMAD UR4, UR8, UR23, UR5 ;  /* 0x00000017080482a4 */ /* 0x000fe4000f8e0205 */
[----:B------:R-:W-:Y:S02]  /*14d0*/  UIMAD UR25, UR24, UR11, UR25 ;  /* 0x0000000b181972a4 */ /* 0x000fe4000f8e0219 */
[----:B------:R-:W-:Y:S01]  /*14e0*/  UIMAD UR26, UR4, UR14, UR26 ;  /* 0x0000000e041a72a4 */ /* 0x000fe2000f8e021a */
[----:B------:R-:W-:Y:S02]  /*14f0*/  @!UP0 UMOV UR5, UR6 ;  /* 0x0000000600058c82 */ /* 0x000fe40008000000 */
[----:B------:R-:W-:-:S12]  /*1500*/  UIMAD UR25, UR5, UR24, UR25 ;  /* 0x00000018051972a4 */ /* 0x000fd8000f8e0219 */
.L_x_18:
[----:B------:R-:W-:Y:S02]  /*1510*/  UISETP.NE.AND UP1, UPT, UR27, 0x1, UPT ;  /* 0x000000011b00788c */ /* 0x000fe4000bf25270 */
[----:B------:R-:W-:Y:S02]  /*1520*/  UISETP.NE.AND UP0, UPT, UR22, 0x2, UPT ;  /* 0x000000021600788c */ /* 0x000fe4000bf05270 */
[----:B------:R-:W-:-:S05]  /*1530*/  ULOP3.LUT UR29, UR29, 0x1800, URZ, 0xc0, !UPT ;  /* 0x000018001d1d7892 */ /* 0x000fca000f8ec0ff */
[----:B------:R-:W-:Y:S07]  /*1540*/  BRA.U UP1, `(.L_x_19) ;  /* 0x0000000101447547 */ /* 0x000fee000b800000 */
[----:B------:R-:W1:Y:S01]  /*1550*/  LDCU.128 UR8, c[0x0][0xb10] ;  /* 0x00016200ff0877ac */ /* 0x000e620008000c00 */
[----:B------:R-:W2:Y:S01]  /*1560*/  LDCU UR12, c[0x0][0xb0c] ;  /* 0x00016180ff0c77ac */ /* 0x000ea20008000800 */
[----:B------:R-:W3:Y:S01]  /*1570*/  LDCU UR13, c[0x0][0xb20] ;  /* 0x00016400ff0d77ac */ /* 0x000ee20008000800 */
[----:B-1----:R-:W-:Y:S02]  /*1580*/  UIMAD.WIDE.U32 UR6, UR25, UR8, URZ ;  /* 0x00000008190672a5 */ /* 0x002fe4000f8e00ff */
[----:B------:R-:W-:Y:S02]  /*1590*/  UIMAD.WIDE.U32 UR4, UR26, UR11, URZ ;  /* 0x0000000b1a0472a5 */ /* 0x000fe4000f8e00ff */
[----:B--2---:R-:W-:Y:S02]  /*15a0*/  UISETP.NE.AND UP2, UPT, UR12, 0x1, UPT ;  /* 0x000000010c00788c */ /* 0x004fe4000bf45270 */
[----:B------:R-:W-:Y:S01]  /*15b0*/  UISETP.NE.AND UP1, UPT, UR10, 0x1, UPT ;  /* 0x000000010a00788c */ /* 0x000fe2000bf25270 */
[----:B------:R-:W-:-:S02]  /*15c0*/  UMOV UR6, UR7 ;  /* 0x0000000700067c82 */ /* 0x000fc40008000000 */
[----:B------:R-:W-:Y:S01]  /*15d0*/  UMOV UR4, UR5 ;  /* 0x0000000500047c82 */ /* 0x000fe20008000000 */
[----:B------:R-:W-:Y:S02]  /*15e0*/  USHF.R.U32.HI UR6, URZ, UR9, UR6 ;  /* 0x00000009ff067299 */ /* 0x000fe40008011606 */
[----:B---3--:R-:W-:Y:S02]  /*15f0*/  USHF.R.U32.HI UR4, URZ, UR13, UR4 ;  /* 0x0000000dff047299 */ /* 0x008fe40008011604 */
[----:B------:R-:W-:Y:S02]  /*1600*/  USEL UR5, UR25, UR6, !UP2 ;  /* 0x0000000619057287 */ /* 0x000fe4000d000000 */
[----:B------:R-:W-:-:S04]  /*1610*/  USEL UR4, UR26, UR4, !UP1 ;  /* 0x000000041a047287 */ /* 0x000fc8000c800000 */
[----:B------:R-:W-:Y:S02]  /*1620*/  UIADD3 UR6, UPT, UPT, UR5, -UR4, URZ ;  /* 0x8000000405067290 */ /* 0x000fe4000fffe0ff */
[----:B------:R-:W-:Y:S02]  /*1630*/  UIADD3 UR4, UPT, UPT, -UR5, UR4, URZ ;  /* 0x0000000405047290 */ /* 0x000fe4000fffe1ff */
[----:B------:R-:W-:Y:S02]  /*1640*/  UIMAD UR26, UR6, UR10, UR26 ;  /* 0x0000000a061a72a4 */ /* 0x000fe4000f8e021a */
[----:B------:R-:W-:-:S12]  /*1650*/  UIMAD UR25, UR4, UR12, UR25 ;  /* 0x0000000c041972a4 */ /* 0x000fd8000f8e0219 */
.L_x_19:
[----:B------:R-:W-:Y:S05]  /*1660*/  BRA.U !UP5, `(.L_x_20) ;  /* 0x000000010d0c7547 */ /* 0x000fea000b800000 */
[----:B------:R-:W-:Y:S01]  /*1670*/  UCGABAR_WAIT ;  /* 0x0000000000007dc7 */ /* 0x000fe20008000000 */
[----:B------:R-:W-:Y:S01]  /*1680*/  CCTL.IVALL ;  /* 0x00000000ff00798f */ /* 0x000fe20002000000 */
[----:B------:R-:W-:Y:S05]  /*1690*/  BRA `(.L_x_21) ;  /* 0x0000000000047947 */ /* 0x000fea0003800000 */
.L_x_20:
[----:B------:R-:W-:Y:S06]  /*16a0*/  BAR.SYNC.DEFER_BLOCKING 0x0 ;  /* 0x0000000000007b1d */ /* 0x000fec0000010000 */
.L_x_21:
[----:B------:R-:W-:Y:S05]  /*16b0*/  BRA.U UP0, `(.L_x_22) ;  /* 0x00000015002c7547 */ /* 0x000fea000b800000 */
[----:B------:R-:W1:Y:S01]  /*16c0*/  LDCU UR6, c[0x0][0x38c] ;  /* 0x00007180ff0677ac */ /* 0x000e620008000800 */
[----:B------:R-:W-:Y:S01]  /*16d0*/  PLOP3.LUT P1, PT, PT, PT, UP3, 0x80, 0x8 ;  /* 0x000000000008781c */ /* 0x000fe20003f2f038 */
[----:B------:R-:W-:Y:S01]  /*16e0*/  IMAD.MOV.U32 R12, RZ, RZ, 0x1 ;  /* 0x00000001ff0c7424 */ /* 0x000fe200078e00ff */
[----:B------:R-:W-:Y:S01]  /*16f0*/  ISETP.EQ.OR P2, PT, R0, RZ, P3 ;  /* 0x000000ff0000720c */ /* 0x000fe20001f42670 */
[----:B------:R-:W-:Y:S01]  /*1700*/  UISETP.NE.AND UP1, UPT, UR22, URZ, UPT ;  /* 0x000000ff1600728c */ /* 0x000fe2000bf25270 */
[----:B------:R-:W-:Y:S02]  /*1710*/  PLOP3.LUT P1, PT, P1, PT, PT, 0x8, 0x80 ;  /* 0x000000000080781c */ /* 0x000fe40000f2e170 */
[----:B------:R-:W-:Y:S01]  /*1720*/  CS2R R10, SRZ ;  /* 0x00000000000a7805 */ /* 0x000fe2000001ff00 */
[----:B------:R-:W-:Y:S01]  /*1730*/  IMAD.MOV.U32 R9, RZ, RZ, RZ ;  /* 0x000000ffff097224 */ /* 0x000fe200078e00ff */
[----:B------:R-:W2:Y:S01]  /*1740*/  LDCU UR45, c[0x0][0x370] ;  /* 0x00006e00ff2d77ac */ /* 0x000ea20008000800 */
[----:B------:R-:W-:Y:S01]  /*1750*/  IMAD.MOV.U32 R8, RZ, RZ, 0x1 ;  /* 0x00000001ff087424 */ /* 0x000fe200078e00ff */
[----:B------:R-:W3:Y:S01]  /*1760*/  LDCU.64 UR40, c[0x0][0x348] ;  /* 0x00006900ff2877ac */ /* 0x000ee20008000a00 */
[----:B------:R-:W-:-:S02]  /*1770*/  USHF.R.U32.HI UR49, URZ, 0x6, UR29 ;  /* 0x00000006ff317899 */ /* 0x000fc4000801161d */
[----:B-1----:R-:W-:Y:S02]  /*1780*/  UIADD3 UR5, UPT, UPT, UR6, 0x7f, URZ ;  /* 0x0000007f06057890 */ /* 0x002fe4000fffe0ff */
[----:B------:R-:W-:Y:S02]  /*1790*/  UIADD3 UR50, UPT, UPT, UR6, 0xfe, URZ ;  /* 0x000000fe06327890 */ /* 0x000fe4000fffe0ff */
[----:B------:R-:W-:Y:S01]  /*17a0*/  USHF.R.S32.HI UR4, URZ, 0x1f, UR5 ;  /* 0x0000001fff047899 */ /* 0x000fe20008011405 */
[----:B------:R-:W1:Y:S03]  /*17b0*/  LDCU UR44, c[0x0][0x374] ;  /* 0x00006e80ff2c77ac */ /* 0x000e660008000800 */
[----:B------:R-:W-:Y:S02]  /*17c0*/  ULEA.HI UR4, UR4, UR5, URZ, 0x7 ;  /* 0x0000000504047291 */ /* 0x000fe4000f8f38ff */
[----:B------:R-:W-:-:S02]  /*17d0*/  USEL UR31, UR37, 0x2, UP1 ;  /* 0x00000002251f7887 */ /* 0x000fc40008800000 */
[----:B------:R-:W-:Y:S02]  /*17e0*/  USHF.R.S32.HI UR47, URZ, 0x7, UR4 ;  /* 0x00000007ff2f7899 */ /* 0x000fe40008011404 */
[----:B------:R-:W-:Y:S02]  /*17f0*/  UIADD3 UR4, UPT, UPT, UR6, -0x1, URZ ;  /* 0xffffffff06047890 */ /* 0x000fe4000fffe0ff */
[----:B------:R-:W-:Y:S02]  /*1800*/  UISETP.LT.U32.AND UP0, UPT, UR47, 0x4, UPT ;  /* 0x000000042f00788c */ /* 0x000fe4000bf01070 */
[----:B------:R-:W-:Y:S02]  /*1810*/  UISETP.GE.U32.AND UP2, UPT, UR4, -0xff, UPT ;  /* 0xffffff010400788c */ /* 0x000fe4000bf46070 */
[----:B------:R-:W-:Y:S01]  /*1820*/  USEL UR46, UR47, 0x4, UP0 ;  /* 0x000000042f2e7887 */ /* 0x000fe20008000000 */
[----:B------:R-:W-:-:S03]  /*1830*/  UMOV UR23, URZ ;  /* 0x000000ff00177c82 */ /* 0x000fc60008000000 */
[----:B------:R-:W-:Y:S02]  /*1840*/  UIADD3 UR30, UPT, UPT, UR46, -0x1, URZ ;  /* 0xffffffff2e1e7890 */ /* 0x000fe4000fffe0ff */
[----:B------:R-:W-:-:S03]  /*1850*/  UIADD3 UR48, UPT, UPT, UR47, -UR46, URZ ;  /* 0x8000002e2f307290 */ /* 0x000fc6000fffe0ff */
[----:B------:R-:W-:-:S04]  /*1860*/  @UP2 UIADD3 UR30, UPT, UPT, UR46, URZ, URZ ;  /* 0x000000ff2e1e2290 */ /* 0x000fc8000fffe0ff */
[----:B-123--:R-:W-:-:S12]  /*1870*/  UIADD3 UR30, UPT, UPT, UR30, 0x1, URZ ;  /* 0x000000011e1e7890 */ /* 0x00efd8000fffe0ff */
.L_x_42:
[----:B------:R-:W-:Y:S01]  /*1880*/  UISETP.NE.AND UP0, UPT, UR54, URZ, UPT ;  /* 0x000000ff3600728c */ /* 0x000fe2000bf05270 */
[----:B-1----:R-:W1:Y:S08]  /*1890*/  S2UR UR54, SR_CgaCtaId ;  /* 0x00000000003679c3 */ /* 0x002e700000008800 */
[----:B------:R-:W-:Y:S05]  /*18a0*/  BRA.U UP0, `(.L_x_23) ;  /* 0x0000000100347547 */ /* 0x000fea000b800000 */
[----:B------:R-:W2:Y:S01]  /*18b0*/  S2R R0, SR_CgaCtaId ;  /* 0x0000000000007919 */ /* 0x000ea20000008800 */
[----:B------:R-:W-:Y:S02]  /*18c0*/  MOV R3, 0x400 ;  /* 0x0000040000037802 */ /* 0x000fe40000000f00 */
[----:B------:R-:W-:Y:S02]  /*18d0*/  SHF.L.U32 R2, R8, 0x1f, RZ ;  /* 0x0000001f08027819 */ /* 0x000fe400000006ff */
[----:B--2---:R-:W-:-:S05]  /*18e0*/  LEA R0, R0, R3, 0x18 ;  /* 0x0000000300007211 */ /* 0x004fca00078ec0ff */
[----:B------:R-:W-:-:S04]  /*18f0*/  IMAD R3, R9, 0x8, R0 ;  /* 0x0000000809037824 */ /* 0x000fc800078e0200 */
[----:B------:R-:W2:Y:S02]  /*1900*/  SYNCS.PHASECHK.TRANS64.TRYWAIT P0, [R3+URZ+0xf0], R2 ;  /* 0x0000f002030075a7 */ /* 0x000ea400080011ff */
[----:B--2---:R-:W-:Y:S05]  /*1910*/  @!P0 BRA `(.L_x_24) ;  /* 0x0000006400b48947 */ /* 0x004fea0003800000 */
.L_x_122:
[----:B------:R-:W-:Y:S01]  /*1920*/  VIADD R9, R9, 0x1 ;  /* 0x0000000109097836 */ /* 0x000fe20000000000 */
[----:B------:R2:W-:Y:S04]  /*1930*/  SYNCS.ARRIVE.TRANS64.A1T0 RZ, [R3+URZ+0xe0], RZ ;  /* 0x0000e0ff03ff79a7 */ /* 0x0005e800081000ff */
[----:B------:R-:W-:-:S04]  /*1940*/  ISETP.NE.AND P0, PT, R9, 0x2, PT ;  /* 0x000000020900780c */ /* 0x000fc80003f05270 */
[----:B------:R-:W-:Y:S02]  /*1950*/  SEL R9, R9, RZ, P0 ;  /* 0x000000ff09097207 */ /* 0x000fe40000000000 */
[----:B--2---:R-:W-:-:S04]  /*1960*/  SEL R3, RZ, 0x1, P0 ;  /* 0x00000001ff037807 */ /* 0x004fc80000000000 */
[----:B------:R-:W-:-:S07]  /*1970*/  LOP3.LUT R8, R8, R3, RZ, 0x3c, !PT ;  /* 0x0000000308087212 */ /* 0x000fce00078e3cff */
.L_x_23:
[----:B------:R-:W-:Y:S01]  /*1980*/  UMOV UR21, 0x400 ;  /* 0x0000040000157882 */ /* 0x000fe20000000000 */
[----:B------:R-:W-:Y:S01]  /*1990*/  SHF.L.U32 R0, R12, 0x1f, RZ ;  /* 0x0000001f0c007819 */ /* 0x000fe200000006ff */
[----:B-1----:R-:W-:Y:S02]  /*19a0*/  ULEA UR21, UR54, UR21, 0x18 ;  /* 0x0000001536157291 */ /* 0x002fe4000f8ec0ff */
[----:B------:R-:W-:Y:S02]  /*19b0*/  UISETP.GE.U32.AND UP0, UPT, UR50, 0xff, UPT ;  /* 0x000000ff3200788c */ /* 0x000fe4000bf06070 */
[----:B------:R-:W-:Y:S02]  /*19c0*/  ULEA UR4, UR23, UR21, 0x3 ;  /* 0x0000001517047291 */ /* 0x000fe4000f8e18ff */
[----:B------:R-:W-:Y:S02]  /*19d0*/  USHF.L.U32 UR19, UR26, 0x6, URZ ;  /* 0x000000061a137899 */ /* 0x000fe400080006ff */
[----:B------:R-:W-:Y:S01]  /*19e0*/  ULEA UR35, UR25, UR49, 0x7 ;  /* 0x0000003119237291 */ /* 0x000fe2000f8e38ff */
[----:B------:R-:W-:-:S04]  /*19f0*/  UMOV UR13, URZ ;  /* 0x000000ff000d7c82 */ /* 0x000fc80008000000 */
[----:B------:R1:W2:Y:S01]  /*1a00*/  SYNCS.PHASECHK.TRANS64.TRYWAIT P0, [UR4+0x20], R0 ;  /* 0x00002000ff0075a7 */ /* 0x0002a20008001104 */
[----:B------:R-:W-:Y:S06]  /*1a10*/  BRA.U !UP0, `(.L_x_25) ;  /* 0x0000000108f47547 */ /* 0x000fec000b800000 */
[----:B------:R-:W-:Y:S01]  /*1a20*/  UMOV UR22, URZ ;  /* 0x000000ff00167c82 */ /* 0x000fe20008000000 */
[----:B------:R-:W-:-:S05]  /*1a30*/  UMOV UR4, UR23 ;  /* 0x0000001700047c82 */ /* 0x000fca0008000000 */
.L_x_31:
[----:B------:R-:W-:Y:S01]  /*1a40*/  ULEA UR33, UR4, UR21, 0x3 ;  /* 0x0000001504217291 */ /* 0x000fe2000f8e18ff */
[----:B--2---:R-:W-:Y:S01]  /*1a50*/  @!P3 MOV R2, 0xc000 ;  /* 0x0000c0000002b802 */ /* 0x004fe20000000f00 */
[----:B--2-4-:R-:W-:Y:S10]  /*1a60*/  @P0 BRA `(.L_x_26) ;  /* 0x00000000000c0947 */ /* 0x014ff40003800000 */
[----:B------:R-:W-:-:S04]  /*1a70*/  SHF.L.U32 R3, R12, 0x1f, RZ ;  /* 0x0000001f0c037819 */ /* 0x000fc800000006ff */
[----:B------:R-:W2:Y:S02]  /*1a80*/  SYNCS.PHASECHK.TRANS64.TRYWAIT P0, [UR33+0x20], R3 ;  /* 0x00002003ff0075a7 */ /* 0x000ea40008001121 */
[----:B--2---:R-:W-:Y:S05]  /*1a90*/  @!P0 BRA `(.L_x_27) ;  /* 0x0000006400688947 */ /* 0x004fea0003800000 */
.L_x_26:
[----:B------:R2:W-:Y:S01]  /*1aa0*/  @!P3 SYNCS.ARRIVE.TRANS64 RZ, [UR33], R2 ;  /* 0x00000002ffffb9a7 */ /* 0x0005e20008000021 */
[----:B------:R-:W-:-:S04]  /*1ab0*/  ULOP3.LUT UR5, UR31, 0x2, URZ, 0xfc, !UPT ;  /* 0x000000021f057892 */ /* 0x000fc8000f8efcff */
[----:B------:R-:W-:-:S09]  /*1ac0*/  UISETP.NE.AND UP0, UPT, UR5, 0x2, UPT ;  /* 0x000000020500788c */ /* 0x000fd2000bf05270 */
[----:B------:R-:W-:Y:S05]  /*1ad0*/  BRA.U UP0, `(.L_x_28) ;  /* 0x0000000100047547 */ /* 0x000fea000b800000 */
[----:B------:R-:W-:Y:S05]  /*1ae0*/  BPT.TRAP 0x1 ;  /* 0x000000040000795c */ /* 0x000fea0000300000 */
.L_x_28:
[----:B------:R-:W-:Y:S04]  /*1af0*/  BSSY.RECONVERGENT B0, `(.L_x_29) ;  /* 0x0000003000007945 */ /* 0x000fe80003800200 */
[----:B------:R-:W-:Y:S05]  /*1b00*/  @P2 BRA `(.L_x_30) ;  /* 0x0000000000042947 */ /* 0x000fea0003800000 */
[----:B------:R-:W-:Y:S05]  /*1b10*/  BPT.TRAP 0x1 ;  /* 0x000000040000795c */ /* 0x000fea0000300000 */
.L_x_30:
[----:B------:R-:W-:Y:S05]  /*1b20*/  BSYNC.RECONVERGENT B0 ;  /* 0x0000000000007941 */ /* 0x000fea0003800200 */
.L_x_29:
[----:B------:R-:W-:Y:S02]  /*1b30*/  UIADD3 UR5, UPT, UPT, UR4, 0x1, URZ ;  /* 0x0000000104057890 */ /* 0x000fe4000fffe0ff */
[----:B------:R-:W-:Y:S02]  /*1b40*/  USHF.L.U32 UR4, UR4, 0xe, URZ ;  /* 0x0000000e04047899 */ /* 0x000fe400080006ff */
[----:B------:R-:W-:Y:S02]  /*1b50*/  UISETP.NE.AND UP0, UPT, UR5, 0x4, UPT ;  /* 0x000000040500788c */ /* 0x000fe4000bf05270 */
[----:B------:R-:W-:Y:S02]  /*1b60*/  ULOP3.LUT UR24, UR4, UR29, URZ, 0xfc, !UPT ;  /* 0x0000001d04187292 */ /* 0x000fe4000f8efcff */
[----:B------:R-:W-:Y:S02]  /*1b70*/  USEL UR6, URZ, 0x1, UP0 ;  /* 0x00000001ff067887 */ /* 0x000fe40008000000 */
[----:B------:R-:W-:-:S02]  /*1b80*/  USEL UR23, UR5, URZ, UP0 ;  /* 0x000000ff05177287 */ /* 0x000fc40008000000 */
[----:B------:R-:W-:Y:S02]  /*1b90*/  ULEA UR24, UR24, UR21, 0x1 ;  /* 0x0000001518187291 */ /* 0x000fe4000f8e08ff */
[----:B------:R-:W-:Y:S01]  /*1ba0*/  LOP3.LUT R12, R12, UR6, RZ, 0x3c, !PT ;  /* 0x000000060c0c7c12 */ /* 0x000fe2000f8e3cff */
[----:B------:R-:W-:Y:S02]  /*1bb0*/  UIADD3 UR6, UP1, UPT, UR40, 0x80, URZ ;  /* 0x0000008028067890 */ /* 0x000fe4000ff3e0ff */
[----:B------:R-:W-:Y:S01]  /*1bc0*/  ULEA UR5, UR23, UR21, 0x3 ;  /* 0x0000001517057291 */ /* 0x000fe2000f8e18ff */
[----:B-1----:R-:W-:Y:S01]  /*1bd0*/  SHF.L.U32 R0, R12, 0x1f, RZ ;  /* 0x0000001f0c007819 */ /* 0x002fe200000006ff */
[----:B------:R-:W-:Y:S02]  /*1be0*/  USHF.L.U32 UR34, UR22, 0x7, URZ ;  /* 0x0000000716227899 */ /* 0x000fe400080006ff */
[----:B------:R-:W-:Y:S02]  /*1bf0*/  UIADD3 UR14, UP0, UPT, UR40, 0x180, URZ ;  /* 0x00000180280e7890 */ /* 0x000fe4000ff1e0ff */
[----:B------:R-:W-:-:S02]  /*1c00*/  UIADD3 UR4, UPT, UPT, UR21, UR4, URZ ;  /* 0x0000000415047290 */ /* 0x000fc4000fffe0ff */
[----:B------:R-:W-:Y:S01]  /*1c10*/  UIADD3.X UR7, UPT, UPT, URZ, UR41, URZ, UP1, !UPT ;  /* 0x00000029ff077290 */ /* 0x000fe20008ffe4ff */
[----:B------:R3:W4:Y:S01]  /*1c20*/  SYNCS.PHASECHK.TRANS64.TRYWAIT P0, [UR5+0x20], R0 ;  /* 0x00002000ff0075a7 */ /* 0x0007220008001105 */
[----:B------:R-:W-:Y:S02]  /*1c30*/  UIADD3 UR32, UPT, UPT, UR24, 0x6400, URZ ;  /* 0x0000640018207890 */ /* 0x000fe4000fffe0ff */
[----:B------:R-:W-:Y:S02]  /*1c40*/  UIADD3 UR26, UPT, UPT, UR34, 0x40, URZ ;  /* 0x00000040221a7890 */ /* 0x000fe4000fffe0ff */
[----:B------:R-:W-:Y:S02]  /*1c50*/  UIADD3 UR24, UPT, UPT, UR24, 0xa400, URZ ;  /* 0x0000a40018187890 */ /* 0x000fe4000fffe0ff */
[----:B------:R-:W-:Y:S02]  /*1c60*/  UIADD3.X UR15, UPT, UPT, URZ, UR41, URZ, UP0, !UPT ;  /* 0x00000029ff0f7290 */ /* 0x000fe400087fe4ff */
[----:B------:R-:W-:-:S02]  /*1c70*/  UIADD3 UR16, UPT, UPT, UR4, 0x26400, URZ ;  /* 0x0002640004107890 */ /* 0x000fc4000fffe0ff */
[----:B------:R-:W-:Y:S01]  /*1c80*/  UIADD3 UR8, UPT, UPT, UR4, 0x28400, URZ ;  /* 0x0002840004087890 */ /* 0x000fe2000fffe0ff */
[----:B------:R-:W-:Y:S01]  /*1c90*/  UMOV UR5, 0xf0000 ;  /* 0x000f000000057882 */ /* 0x000fe20000000000 */
[----:B------:R-:W-:Y:S01]  /*1ca0*/  UMOV UR38, 0x0 ;  /* 0x0000000000267882 */ /* 0x000fe20000000000 */
[----:B------:R-:W-:Y:S01]  /*1cb0*/  UMOV UR39, 0x10000000 ;  /* 0x1000000000277882 */ /* 0x000fe20000000000 */
[----:B------:R-:W-:Y:S01]  /*1cc0*/  UMOV UR25, UR33 ;  /* 0x0000002100197c82 */ /* 0x000fe20008000000 */
[----:B------:R-:W-:Y:S01]  /*1cd0*/  UMOV UR27, UR35 ;  /* 0x00000023001b7c82 */ /* 0x000fe20008000000 */
[----:B------:R-:W-:Y:S01]  /*1ce0*/  UMOV UR28, UR36 ;  /* 0x00000024001c7c82 */ /* 0x000fe20008000000 */
[----:B------:R-:W-:Y:S01]  /*1cf0*/  UMOV UR17, UR33 ;  /* 0x0000002100117c82 */ /* 0x000fe20008000000 */
[----:B------:R-:W-:Y:S01]  /*1d00*/  UMOV UR20, UR36 ;  /* 0x0000002400147c82 */ /* 0x000fe20008000000 */
[----:B------:R-:W-:Y:S01]  /*1d10*/  UMOV UR18, UR34 ;  /* 0x0000002200127c82 */ /* 0x000fe20008000000 */
[----:B------:R3:W-:Y:S01]  /*1d20*/  UTMALDG.3D.MULTICAST [UR32], [UR6], UR5, desc[UR38] ;  /* 0x00002620060073b4 */ /* 0x0007e20008011805 */
[----:B------:R-:W-:Y:S01]  /*1d30*/  UMOV UR11, UR19 ;  /* 0x00000013000b7c82 */ /* 0x000fe20008000000 */
[----:B------:R-:W-:Y:S01]  /*1d40*/  UMOV UR12, UR36 ;  /* 0x00000024000c7c82 */ /* 0x000fe20008000000 */
[----:B------:R-:W-:Y:S01]  /*1d50*/  UMOV UR9, UR33 ;  /* 0x0000002100097c82 */ /* 0x000fe20008000000 */
[----:B------:R-:W-:Y:S01]  /*1d60*/  UMOV UR10, UR26 ;  /* 0x0000001a000a7c82 */ /* 0x000fe20008000000 */
[----:B------:R-:W-:Y:S01]  /*1d70*/  UIADD3 UR22, UPT, UPT, UR22, 0x1, URZ ;  /* 0x0000000116167890 */ /* 0x000fe2000fffe0ff */
[----:B------:R-:W-:Y:S01]  /*1d80*/  UMOV UR13, UR30 ;  /* 0x0000001e000d7c82 */ /* 0x000fe20008000000 */
[----:B------:R3:W-:Y:S02]  /*1d90*/  UTMALDG.3D.MULTICAST [UR24], [UR6], UR5, desc[UR38] ;  /* 0x00002618060073b4 */ /* 0x0007e40008011805 */
[----:B------:R-:W-:Y:S01]  /*1da0*/  UISETP.NE.AND UP0, UPT, UR22, UR30, UPT ;  /* 0x0000001e1600728c */ /* 0x000fe2000bf05270 */
[----:B------:R-:W-:Y:S01]  /*1db0*/  UMOV UR4, UR23 ;  /* 0x0000001700047c82 */ /* 0x000fe20008000000 */
[----:B------:R3:W-:Y:S01]  /*1dc0*/  UTMALDG.3D [UR16], [UR14], desc[UR38] ;  /* 0x000026100e0075b4 */ /* 0x0007e20008011000 */
[----:B------:R3:W-:Y:S06]  /*1dd0*/  UTMALDG.3D [UR8], [UR14], desc[UR38] ;  /* 0x000026080e0075b4 */ /* 0x0007ec0008011000 */
[----:B---3--:R-:W-:Y:S05]  /*1de0*/  BRA.U UP0, `(.L_x_31) ;  /* 0xfffffffd00147547 */ /* 0x008fea000b83ffff */
.L_x_25:
[----:B------:R-:W-:Y:S01]  /*1df0*/  ULEA UR4, UR23, UR21, 0x3 ;  /* 0x0000001517047291 */ /* 0x000fe2000f8e18ff */
[----:B-1----:R-:W-:Y:S01]  /*1e00*/  SHF.L.U32 R0, R12, 0x1f, RZ ;  /* 0x0000001f0c007819 */ /* 0x002fe200000006ff */
[----:B------:R-:W-:Y:S01]  /*1e10*/  @!P1 SYNCS.ARRIVE.TRANS64.A1T0 RZ, [UR21+0x78], RZ ;  /* 0x000078ffffff99a7 */ /* 0x000fe20008100015 */
[----:B------:R-:W-:-:S06]  /*1e20*/  UISETP.GT.AND UP0, UPT, UR47, UR46, UPT ;  /* 0x0000002e2f00728c */ /* 0x000fcc000bf04270 */
[----:B--2-4-:R1:W2:Y:S03]  /*1e30*/  SYNCS.PHASECHK.TRANS64.TRYWAIT P0, [UR4+0x20], R0 ;  /* 0x00002000ff0075a7 */ /* 0x0142a60008001104 */
[----:B------:R-:W-:Y:S05]  /*1e40*/  BRA.U !UP0, `(.L_x_32) ;  /* 0x0000000108f07547 */ /* 0x000fea000b800000 */
[----:B------:R-:W-:Y:S01]  /*1e50*/  UIADD3 UR14, UPT, UPT, UR48, UR13, URZ ;  /* 0x0000000d300e7290 */ /* 0x000fe2000fffe0ff */
[----:B------:R-:W-:-:S11]  /*1e60*/  UMOV UR4, UR23 ;  /* 0x0000001700047c82 */ /* 0x000fd60008000000 */
.L_x_38:
[----:B------:R-:W-:Y:S01]  /*1e70*/  ULEA UR33, UR4, UR21, 0x3 ;  /* 0x0000001504217291 */ /* 0x000fe2000f8e18ff */
[----:B--2---:R-:W-:Y:S01]  /*1e80*/  @!P3 MOV R2, 0xc000 ;  /* 0x0000c0000002b802 */ /* 0x004fe20000000f00 */
[----:B--2-4-:R-:W-:Y:S10]  /*1e90*/  @P0 BRA `(.L_x_33) ;  /* 0x00000000000c0947 */ /* 0x014ff40003800000 */
[----:B------:R-:W-:-:S04]  /*1ea0*/  SHF.L.U32 R3, R12, 0x1f, RZ ;  /* 0x0000001f0c037819 */ /* 0x000fc800000006ff */
[----:B------:R-:W2:Y:S02]  /*1eb0*/  SYNCS.PHASECHK.TRANS64.TRYWAIT P0, [UR33+0x20], R3 ;  /* 0x00002003ff0075a7 */ /* 0x000ea40008001121 */
[----:B--2---:R-:W-:Y:S05]  /*1ec0*/  @!P0 BRA `(.L_x_34) ;  /* 0x0000006000748947 */ /* 0x004fea0003800000 */
.L_x_33:
[----:B------:R2:W-:Y:S01]  /*1ed0*/  @!P3 SYNCS.ARRIVE.TRANS64 RZ, [UR33], R2 ;  /* 0x00000002ffffb9a7 */ /* 0x0005e20008000021 */
[----:B------:R-:W-:-:S04]  /*1ee0*/  ULOP3.LUT UR5, UR31, 0x2, URZ, 0xfc, !UPT ;  /* 0x000000021f057892 */ /* 0x000fc8000f8efcff */
[----:B------:R-:W-:-:S09]  /*1ef0*/  UISETP.NE.AND UP0, UPT, UR5, 0x2, UPT ;  /* 0x000000020500788c */ /* 0x000fd2000bf05270 */
[----:B------:R-:W-:Y:S05]  /*1f00*/  BRA.U UP0, `(.L_x_35) ;  /* 0x0000000100047547 */ /* 0x000fea000b800000 */
[----:B------:R-:W-:Y:S05]  /*1f10*/  BPT.TRAP 0x1 ;  /* 0x000000040000795c */ /* 0x000fea0000300000 */
.L_x_35:
[----:B------:R-:W-:Y:S04]  /*1f20*/  BSSY.RECONVERGENT B0, `(.L_x_36) ;  /* 0x0000003000007945 */ /* 0x000fe80003800200 */
[----:B------:R-:W-:Y:S05]  /*1f30*/  @P2 BRA `(.L_x_37) ;  /* 0x0000000000042947 */ /* 0x000fea0003800000 */
[----:B------:R-:W-:Y:S05]  /*1f40*/  BPT.TRAP 0x1 ;  /* 0x000000040000795c */ /* 0x000fea0000300000 */
.L_x_37:
[----:B------:R-:W-:Y:S05]  /*1f50*/  BSYNC.RECONVERGENT B0 ;  /* 0x0000000000007941 */ /* 0x000fea0003800200 */
.L_x_36:
[----:B------:R-:W-:Y:S02]  /*1f60*/  UIADD3 UR5, UPT, UPT, UR4, 0x1, URZ ;  /* 0x0000000104057890 */ /* 0x000fe4000fffe0ff */
[----:B------:R-:W-:Y:S02]  /*1f70*/  USHF.L.U32 UR7, UR4, 0xe, URZ ;  /* 0x0000000e04077899 */ /* 0x000fe400080006ff */
[----:B------:R-:W-:Y:S02]  /*1f80*/  UISETP.NE.AND UP0, UPT, UR5, 0x4, UPT ;  /* 0x000000040500788c */ /* 0x000fe4000bf05270 */
[----:B------:R-:W-:Y:S02]  /*1f90*/  ULOP3.LUT UR24, UR7, UR29, URZ, 0xfc, !UPT ;  /* 0x0000001d07187292 */ /* 0x000fe4000f8efcff */
[----:B------:R-:W-:Y:S02]  /*1fa0*/  USEL UR6, URZ, 0x1, UP0 ;  /* 0x00000001ff067887 */ /* 0x000fe40008000000 */
[----:B------:R-:W-:-:S02]  /*1fb0*/  USEL UR23, UR5, URZ, UP0 ;  /* 0x000000ff05177287 */ /* 0x000fc40008000000 */
[----:B------:R-:W-:Y:S02]  /*1fc0*/  UIADD3 UR4, UP1, UPT, UR40, 0x80, URZ ;  /* 0x0000008028047890 */ /* 0x000fe4000ff3e0ff */
[----:B------:R-:W-:Y:S01]  /*1fd0*/  ULEA UR5, UR23, UR21, 0x3 ;  /* 0x0000001517057291 */ /* 0x000fe2000f8e18ff */
[----:B------:R-:W-:Y:S01]  /*1fe0*/  LOP3.LUT R12, R12, UR6, RZ, 0x3c, !PT ;  /* 0x000000060c0c7c12 */ /* 0x000fe2000f8e3cff */
[----:B------:R-:W-:Y:S02]  /*1ff0*/  ULEA UR24, UR24, UR21, 0x1 ;  /* 0x0000001518187291 */ /* 0x000fe4000f8e08ff */
[----:B------:R-:W-:Y:S01]  /*2000*/  USHF.L.U32 UR34, UR13, 0x7, URZ ;  /* 0x000000070d227899 */ /* 0x000fe200080006ff */
[----:B-1----:R-:W-:Y:S01]  /*2010*/  SHF.L.U32 R0, R12, 0x1f, RZ ;  /* 0x0000001f0c007819 */ /* 0x002fe200000006ff */
[----:B------:R-:W-:Y:S02]  /*2020*/  UIADD3 UR6, UP0, UPT, UR40, 0x180, URZ ;  /* 0x0000018028067890 */ /* 0x000fe4000ff1e0ff */
[----:B------:R-:W-:Y:S01]  /*2030*/  UIADD3 UR8, UPT, UPT, UR21, UR7, URZ ;  /* 0x0000000715087290 */ /* 0x000fe2000fffe0ff */
[----:B------:R3:W4:Y:S01]  /*2040*/  SYNCS.PHASECHK.TRANS64.TRYWAIT P0, [UR5+0x20], R0 ;  /* 0x00002000ff0075a7 */ /* 0x0007220008001105 */
[----:B------:R-:W-:-:S02]  /*2050*/  UIADD3.X UR5, UPT, UPT, URZ, UR41, URZ, UP1, !UPT ;  /* 0x00000029ff057290 */ /* 0x000fc40008ffe4ff */
[----:B------:R-:W-:Y:S02]  /*2060*/  UIADD3 UR32, UPT, UPT, UR24, 0x6400, URZ ;  /* 0x0000640018207890 */ /* 0x000fe4000fffe0ff */
[----:B------:R-:W-:Y:S02]  /*2070*/  UIADD3 UR26, UPT, UPT, UR34, 0x40, URZ ;  /* 0x00000040221a7890 */ /* 0x000fe4000fffe0ff */
[----:B------:R-:W-:Y:S02]  /*2080*/  UIADD3 UR24, UPT, UPT, UR24, 0xa400, URZ ;  /* 0x0000a40018187890 */ /* 0x000fe4000fffe0ff */
[----:B------:R-:W-:Y:S02]  /*2090*/  UIADD3.X UR7, UPT, UPT, URZ, UR41, URZ, UP0, !UPT ;  /* 0x00000029ff077290 */ /* 0x000fe400087fe4ff */
[----:B------:R-:W-:Y:S02]  /*20a0*/  UIADD3 UR16, UPT, UPT, UR8, 0x26400, URZ ;  /* 0x0002640008107890 */ /* 0x000fe4000fffe0ff */
[----:B------:R-:W-:Y:S01]  /*20b0*/  UIADD3 UR8, UPT, UPT, UR8, 0x28400, URZ ;  /* 0x0002840008087890 */ /* 0x000fe2000fffe0ff */
[----:B------:R-:W-:Y:S01]  /*20c0*/  UMOV UR10, 0xf0000 ;  /* 0x000f0000000a7882 */ /* 0x000fe20000000000 */
[----:B------:R-:W-:Y:S01]  /*20d0*/  UMOV UR38, 0x0 ;  /* 0x0000000000267882 */ /* 0x000fe20000000000 */
[----:B------:R-:W-:Y:S01]  /*20e0*/  UMOV UR39, 0x10000000 ;  /* 0x1000000000277882 */ /* 0x000fe20000000000 */
[----:B------:R-:W-:Y:S01]  /*20f0*/  UMOV UR25, UR33 ;  /* 0x0000002100197c82 */ /* 0x000fe20008000000 */
[----:B------:R-:W-:Y:S01]  /*2100*/  UMOV UR27, UR35 ;  /* 0x00000023001b7c82 */ /* 0x000fe20008000000 */
[----:B------:R-:W-:Y:S01]  /*2110*/  UMOV UR28, UR36 ;  /* 0x00000024001c7c82 */ /* 0x000fe20008000000 */
[----:B------:R-:W-:Y:S01]  /*2120*/  UTMALDG.3D.MULTICAST [UR32], [UR4], UR10, desc[UR38] ;  /* 0x00002620040073b4 */ /* 0x000fe2000801180a */
[----:B------:R-:W-:Y:S01]  /*2130*/  UMOV UR17, UR33 ;  /* 0x0000002100117c82 */ /* 0x000fe20008000000 */
[----:B------:R-:W-:Y:S01]  /*2140*/  UMOV UR20, UR36 ;  /* 0x0000002400147c82 */ /* 0x000fe20008000000 */
[----:B------:R-:W-:Y:S01]  /*2150*/  UMOV UR18, UR34 ;  /* 0x0000002200127c82 */ /* 0x000fe20008000000 */
[----:B------:R-:W-:Y:S01]  /*2160*/  UMOV UR11, UR19 ;  /* 0x00000013000b7c82 */ /* 0x000fe20008000000 */
[----:B------:R-:W-:Y:S01]  /*2170*/  UMOV UR12, UR36 ;  /* 0x00000024000c7c82 */ /* 0x000fe20008000000 */
[----:B------:R-:W-:Y:S01]  /*2180*/  UMOV UR9, UR33 ;  /* 0x0000002100097c82 */ /* 0x000fe20008000000 */
[----:B------:R-:W-:Y:S01]  /*2190*/  UIADD3 UR13, UPT, UPT, UR13, 0x1, URZ ;  /* 0x000000010d0d7890 */ /* 0x000fe2000fffe0ff */
[----:B------:R1:W-:Y:S03]  /*21a0*/  UTMALDG.3D.MULTICAST [UR24], [UR4], UR10, desc[UR38] ;  /* 0x00002618040073b4 */ /* 0x0003e6000801180a */
[----:B------:R-:W-:Y:S01]  /*21b0*/  UISETP.NE.AND UP0, UPT, UR13, UR14, UPT ;  /* 0x0000000e0d00728c */ /* 0x000fe2000bf05270 */
[----:B------:R3:W-:Y:S01]  /*21c0*/  UTMALDG.3D [UR16], [UR6], desc[UR38] ;  /* 0x00002610060075b4 */ /* 0x0007e20008011000 */
[----:B-1----:R-:W-:Y:S01]  /*21d0*/  UMOV UR10, UR26 ;  /* 0x0000001a000a7c82 */ /* 0x002fe20008000000 */
[----:B------:R-:W-:Y:S01]  /*21e0*/  UMOV UR4, UR23 ;  /* 0x0000001700047c82 */ /* 0x000fe20008000000 */
[----:B------:R3:W-:Y:S05]  /*21f0*/  UTMALDG.3D [UR8], [UR6], desc[UR38] ;  /* 0x00002608060075b4 */ /* 0x0007ea0008011000 */
[----:B---3--:R-:W-:Y:S05]  /*2200*/  BRA.U UP0, `(.L_x_38) ;  /* 0xfffffffd00187547 */ /* 0x008fea000b83ffff */
.L_x_32:
[C---:B------:R-:W-:Y:S01]  /*2210*/  LEA R3, R11.reuse, UR21, 0x3 ;  /* 0x000000150b037c11 */ /* 0x040fe2000f8e18ff */
[----:B------:R-:W-:Y:S01]  /*2220*/  NOP ;  /* 0x0000000000007918 */ /* 0x000fe20000000000 */
[----:B-1----:R-:W-:Y:S02]  /*2230*/  SHF.L.U32 R0, R10, 0x1f, RZ ;  /* 0x0000001f0a007819 */ /* 0x002fe400000006ff */
[----:B------:R-:W-:Y:S02]  /*2240*/  LEA R5, R11, UR21, 0x4 ;  /* 0x000000150b057c11 */ /* 0x000fe4000f8e20ff */
[----:B--2-4-:R-:W1:Y:S02]  /*2250*/  SYNCS.PHASECHK.TRANS64.TRYWAIT P0, [R3+URZ+0x80], R0 ;  /* 0x00008000030075a7 */ /* 0x014e6400080011ff */
[----:B-1----:R-:W-:Y:S05]  /*2260*/  @!P0 BRA `(.L_x_39) ;  /* 0x0000005c00a48947 */ /* 0x002fea0003800000 */
.L_x_125:
[----:B------:R-:W2:Y:S01]  /*2270*/  LDS.128 R4, [R5+0x110] ;  /* 0x0001100005047984 */ /* 0x000ea20000000c00 */
[----:B------:R-:W-:Y:S01]  /*2280*/  UISETP.GE.AND UP0, UPT, UR42, 0x1, UPT ;  /* 0x000000012a00788c */ /* 0x000fe2000bf06270 */
[----:B------:R-:W-:Y:S01]  /*2290*/  @!PT LDS RZ, [RZ] ;  /* 0x00000000fffff984 */ /* 0x000fe20000000800 */
[----:B------:R-:W-:Y:S01]  /*22a0*/  @!PT LDS RZ, [RZ] ;  /* 0x00000000fffff984 */ /* 0x000fe20000000800 */
[----:B------:R-:W-:Y:S01]  /*22b0*/  @!PT LDS RZ, [RZ] ;  /* 0x00000000fffff984 */ /* 0x000fe20000000800 */
[----:B------:R-:W-:Y:S01]  /*22c0*/  @!PT LDS RZ, [RZ] ;  /* 0x00000000fffff984 */ /* 0x000fe20000000800 */
[----:B------:R3:W-:Y:S06]  /*22d0*/  MEMBAR.ALL.CTA ;  /* 0x0000000000007992 */ /* 0x0007ec0000008000 */
[----:B---3--:R-:W3:Y:S01]  /*22e0*/  FENCE.VIEW.ASYNC.S ;  /* 0x00000000000073c6 */ /* 0x008ee20000000000 */
[----:B--2---:R-:W-:-:S13]  /*22f0*/  LOP3.LUT P0, RZ, R6, 0x1, RZ, 0xc0, !PT ;  /* 0x0000000106ff7812 */ /* 0x004fda000780c0ff */
[----:B---3--:R-:W-:Y:S01]  /*2300*/  VOTEU.ANY UP1, P0 ;  /* 0x0000000000ff7886 */ /* 0x008fe20000020100 */
[----:B------:R-:W-:-:S13]  /*2310*/  PLOP3.LUT P0, PT, PT, PT, UP1, 0x80, 0x8 ;  /* 0x000000000008781c */ /* 0x000fda0003f0f018 */
[----:B-1----:R-:W-:Y:S02]  /*2320*/  @P0 LOP3.LUT R0, R5, 0xffff, RZ, 0xc0, !PT ;  /* 0x0000ffff05000812 */ /* 0x002fe400078ec0ff */
[----:B------:R-:W-:Y:S02]  /*2330*/  @P0 MOV R2, R4 ;  /* 0x0000000400020202 */ /* 0x000fe40000000f00 */
[----:B------:R-:W-:Y:S01]  /*2340*/  @P0 R2UR UR5, R0 ;  /* 0x00000000000502ca */ /* 0x000fe200000e0000 */
[----:B------:R-:W-:Y:S01]  /*2350*/  VIADD R0, R3, 0x90 ;  /* 0x0000009003007836 */ /* 0x000fe20000000000 */
[----:B------:R-:W-:Y:S02]  /*2360*/  @P0 SHF.R.U32.HI R4, RZ, 0x10, R5 ;  /* 0x00000010ff040819 */ /* 0x000fe40000011605 */
[----:B------:R-:W-:Y:S02]  /*2370*/  @P0 R2UR UR6, R2 ;  /* 0x00000000020602ca */ /* 0x000fe400000e0000 */
[----:B------:R-:W-:-:S02]  /*2380*/  PRMT R0, RZ, 0x654, R0 ;  /* 0x00000654ff007816 */ /* 0x000fc40000000000 */
[----:B------:R-:W-:Y:S02]  /*2390*/  @P0 R2UR UR4, R4 ;  /* 0x00000000040402ca */ /* 0x000fe400000e0000 */
[----:B------:R1:W-:Y:S03]  /*23a0*/  SYNCS.ARRIVE.TRANS64.RED.A1T0 RZ, [R0+URZ], RZ ;  /* 0x000000ff00ff79a7 */ /* 0x0003e600081004ff */
[----:B------:R-:W-:-:S04]  /*23b0*/  @UP1 UMOV UR37, UR5 ;  /* 0x0000000500251c82 */ /* 0x000fc80008000000 */
[----:B------:R-:W-:-:S04]  /*23c0*/  @UP1 UMOV UR43, UR6 ;  /* 0x00000006002b1c82 */ /* 0x000fc80008000000 */
[----:B------:R-:W-:Y:S01]  /*23d0*/  @UP1 UMOV UR36, UR4 ;  /* 0x0000000400241c82 */ /* 0x000fe20008000000 */
[----:B------:R-:W-:Y:S05]  /*23e0*/  BRA.U !UP0, `(.L_x_40) ;  /* 0x0000000108d47547 */ /* 0x000fea000b800000 */
[----:B------:R-:W2:Y:S01]  /*23f0*/  LDCU.128 UR12, c[0x0][0xb10] ;  /* 0x00016200ff0c77ac */ /* 0x000ea20008000c00 */
[----:B------:R-:W3:Y:S01]  /*2400*/  LDCU UR22, c[0x0][0xb20] ;  /* 0x00016400ff1677ac */ /* 0x000ee20008000800 */
[----:B------:R-:W4:Y:S01]  /*2410*/  LDCU UR20, c[0x0][0xb0c] ;  /* 0x00016180ff1477ac */ /* 0x000f220008000800 */
[----:B------:R-:W1:Y:S01]  /*2420*/  LDCU.64 UR8, c[0x0][0xb28] ;  /* 0x00016500ff0877ac */ /* 0x000e620008000a00 */
[----:B------:R-:W-:Y:S02]  /*2430*/  UISETP.NE.AND UP3, UPT, UR42, 0x1, UPT ;  /* 0x000000012a00788c */ /* 0x000fe4000bf65270 */
[----:B--2---:R-:W-:Y:S02]  /*2440*/  UIMAD.WIDE.U32 UR6, UR44, UR15, URZ ;  /* 0x0000000f2c0672a5 */ /* 0x004fe4000f8e00ff */
[----:B------:R-:W-:Y:S02]  /*2450*/  UIMAD.WIDE.U32 UR4, UR45, UR12, URZ ;  /* 0x0000000c2d0472a5 */ /* 0x000fe4000f8e00ff */
[----:B------:R-:W-:-:S02]  /*2460*/  UISETP.NE.AND UP0, UPT, UR14, 0x1, UPT ;  /* 0x000000010e00788c */ /* 0x000fc4000bf05270 */
[----:B------:R-:W-:Y:S01]  /*2470*/  UIMAD.WIDE.U32 UR18, UR37, UR15, URZ ;  /* 0x0000000f251272a5 */ /* 0x000fe2000f8e00ff */
[----:B------:R-:W-:Y:S02]  /*2480*/  UMOV UR6, UR7 ;  /* 0x0000000700067c82 */ /* 0x000fe40008000000 */
[----:B------:R-:W-:Y:S01]  /*2490*/  UMOV UR4, UR5 ;  /* 0x0000000500047c82 */ /* 0x000fe20008000000 */
[----:B---3--:R-:W-:Y:S02]  /*24a0*/  USHF.R.U32.HI UR6, URZ, UR22, UR6 ;  /* 0x00000016ff067299 */ /* 0x008fe40008011606 */
[----:B----4-:R-:W-:Y:S02]  /*24b0*/  UISETP.NE.AND UP2, UPT, UR20, 0x1, UPT ;  /* 0x000000011400788c */ /* 0x010fe4000bf45270 */
[----:B------:R-:W-:Y:S02]  /*24c0*/  USHF.R.U32.HI UR4, URZ, UR13, UR4 ;  /* 0x0000000dff047299 */ /* 0x000fe40008011604 */
[----:B------:R-:W-:-:S02]  /*24d0*/  USEL UR5, UR44, UR6, !UP0 ;  /* 0x000000062c057287 */ /* 0x000fc4000c000000 */
[----:B------:R-:W-:Y:S02]  /*24e0*/  USEL UR6, UR45, UR4, !UP2 ;  /* 0x000000042d067287 */ /* 0x000fe4000d000000 */
[----:B-1----:R-:W-:Y:S01]  /*24f0*/  UIMAD.WIDE.U32 UR10, UR5, UR8, URZ ;  /* 0x00000008050a72a5 */ /* 0x002fe2000f8e00ff */
[----:B------:R-:W-:Y:S01]  /*2500*/  UMOV UR4, UR19 ;  /* 0x0000001300047c82 */ /* 0x000fe20008000000 */
[----:B------:R-:W-:Y:S02]  /*2510*/  UIMAD.WIDE.U32 UR16, UR43, UR12, URZ ;  /* 0x0000000c2b1072a5 */ /* 0x000fe4000f8e00ff */
[----:B------:R-:W-:-:S03]  /*2520*/  UIMAD.WIDE.U32 UR18, UR6, UR8, URZ ;  /* 0x00000008061272a5 */ /* 0x000fc6000f8e00ff */
[----:B------:R-:W-:Y:S01]  /*2530*/  UMOV UR10, UR11 ;  /* 0x0000000b000a7c82 */ /* 0x000fe20008000000 */
[----:B------:R-:W-:Y:S02]  /*2540*/  USHF.R.U32.HI UR4, URZ, UR22, UR4 ;  /* 0x00000016ff047299 */ /* 0x000fe40008011604 */
[----:B------:R-:W-:Y:S01]  /*2550*/  @UP3 USHF.R.U32.HI UR5, URZ, UR9, UR10 ;  /* 0x00000009ff053299 */ /* 0x000fe2000801160a */
[----:B------:R-:W-:Y:S01]  /*2560*/  UMOV UR16, UR17 ;  /* 0x0000001100107c82 */ /* 0x000fe20008000000 */
[----:B------:R-:W-:Y:S01]  /*2570*/  UMOV UR18, UR19 ;  /* 0x0000001300127c82 */ /* 0x000fe20008000000 */
[----:B------:R-:W-:Y:S02]  /*2580*/  USHF.R.U32.HI UR13, URZ, UR13, UR16 ;  /* 0x0000000dff0d7299 */ /* 0x000fe40008011610 */
[----:B------:R-:W-:Y:S02]  /*2590*/  USEL UR4, UR37, UR4, !UP0 ;  /* 0x0000000425047287 */ /* 0x000fe4000c000000 */
[----:B------:R-:W-:-:S02]  /*25a0*/  @UP3 USHF.R.U32.HI UR6, URZ, UR9, UR18 ;  /* 0x00000009ff063299 */ /* 0x000fc40008011612 */
[----:B------:R-:W-:Y:S02]  /*25b0*/  UIMAD UR7, UR42, UR5, URZ ;  /* 0x000000052a0772a4 */ /* 0x000fe4000f8e02ff */
[----:B------:R-:W-:Y:S02]  /*25c0*/  USEL UR5, UR43, UR13, !UP2 ;  /* 0x0000000d2b057287 */ /* 0x000fe4000d000000 */
[----:B------:R-:W-:Y:S02]  /*25d0*/  UIMAD UR10, UR42, UR6, URZ ;  /* 0x000000062a0a72a4 */ /* 0x000fe4000f8e02ff */
[----:B------:R-:W-:Y:S02]  /*25e0*/  UISETP.GE.AND UP0, UPT, UR4, UR7, UPT ;  /* 0x000000070400728c */ /* 0x000fe4000bf06270 */
[----:B------:R-:W-:Y:S02]  /*25f0*/  UIMAD.WIDE.U32 UR12, UR4, UR8, URZ ;  /* 0x00000008040c72a5 */ /* 0x000fe4000f8e00ff */
[----:B------:R-:W-:-:S02]  /*2600*/  UISETP.GE.OR UP0, UPT, UR5, UR10, UP0 ;  /* 0x0000000a0500728c */ /* 0x000fc40008706670 */
        /* <DEDUP_REMOVED lines=19> */
.L_x_40:
[----:B------:R-:W2:Y:S02]  /*2740*/  LDCU UR4, c[0x0][0xb30] ;  /* 0x00016600ff0477ac */ /* 0x000ea40008000800 */
[----:B--2---:R-:W-:-:S09]  /*2750*/  UISETP.NE.AND UP0, UPT, UR4, 0x1, UPT ;  /* 0x000000010400788c */ /* 0x004fd2000bf05270 */
[----:B------:R-:W-:Y:S05]  /*2760*/  BRA.U UP0, `(.L_x_41) ;  /* 0x0000000100447547 */ /* 0x000fea000b800000 */
[----:B------:R-:W2:Y:S01]  /*2770*/  LDCU.128 UR8, c[0x0][0xb10] ;  /* 0x00016200ff0877ac */ /* 0x000ea20008000c00 */
[----:B------:R-:W3:Y:S01]  /*2780*/  LDCU UR12, c[0x0][0xb0c] ;  /* 0x00016180ff0c77ac */ /* 0x000ee20008000800 */
[----:B------:R-:W4:Y:S01]  /*2790*/  LDCU UR13, c[0x0][0xb20] ;  /* 0x00016400ff0d77ac */ /* 0x000f220008000800 */
[----:B--2---:R-:W-:Y:S02]  /*27a0*/  UIMAD.WIDE.U32 UR6, UR43, UR8, URZ ;  /* 0x000000082b0672a5 */ /* 0x004fe4000f8e00ff */
[----:B------:R-:W-:Y:S02]  /*27b0*/  UIMAD.WIDE.U32 UR4, UR37, UR11, URZ ;  /* 0x0000000b250472a5 */ /* 0x000fe4000f8e00ff */
[----:B---3--:R-:W-:Y:S02]  /*27c0*/  UISETP.NE.AND UP2, UPT, UR12, 0x1, UPT ;  /* 0x000000010c00788c */ /* 0x008fe4000bf45270 */
[----:B------:R-:W-:Y:S01]  /*27d0*/  UISETP.NE.AND UP0, UPT, UR10, 0x1, UPT ;  /* 0x000000010a00788c */ /* 0x000fe2000bf05270 */
[----:B------:R-:W-:-:S02]  /*27e0*/  UMOV UR6, UR7 ;  /* 0x0000000700067c82 */ /* 0x000fc40008000000 */
[----:B------:R-:W-:Y:S01]  /*27f0*/  UMOV UR4, UR5 ;  /* 0x0000000500047c82 */ /* 0x000fe20008000000 */
[----:B------:R-:W-:Y:S02]  /*2800*/  USHF.R.U32.HI UR9, URZ, UR9, UR6 ;  /* 0x00000009ff097299 */ /* 0x000fe40008011606 */
[----:B----4-:R-:W-:Y:S02]  /*2810*/  USHF.R.U32.HI UR4, URZ, UR13, UR4 ;  /* 0x0000000dff047299 */ /* 0x010fe40008011604 */
[----:B------:R-:W-:Y:S02]  /*2820*/  USEL UR5, UR43, UR9, !UP2 ;  /* 0x000000092b057287 */ /* 0x000fe4000d000000 */
[----:B------:R-:W-:-:S04]  /*2830*/  USEL UR4, UR37, UR4, !UP0 ;  /* 0x0000000425047287 */ /* 0x000fc8000c000000 */
[----:B------:R-:W-:Y:S02]  /*2840*/  UIADD3 UR6, UPT, UPT, UR5, -UR4, URZ ;  /* 0x8000000405067290 */ /* 0x000fe4000fffe0ff */
[----:B------:R-:W-:Y:S02]  /*2850*/  UIADD3 UR4, UPT, UPT, -UR5, UR4, URZ ;  /* 0x0000000405047290 */ /* 0x000fe4000fffe1ff */
[----:B------:R-:W-:Y:S02]  /*2860*/  UIMAD UR37, UR6, UR10, UR37 ;  /* 0x0000000a062572a4 */ /* 0x000fe4000f8e0225 */
[----:B------:R-:W-:-:S12]  /*2870*/  UIMAD UR43, UR4, UR12, UR43 ;  /* 0x0000000c042b72a4 */ /* 0x000fd8000f8e022b */
.L_x_41:
[----:B------:R-:W-:Y:S01]  /*2880*/  VIADD R11, R11, 0x1 ;  /* 0x000000010b0b7836 */ /* 0x000fe20000000000 */
[----:B------:R-:W-:Y:S02]  /*2890*/  R2UR UR5, R87 ;  /* 0x00000000570572ca */ /* 0x000fe400000e0000 */
[----:B------:R-:W-:Y:S02]  /*28a0*/  R2UR UR4, R86 ;  /* 0x00000000560472ca */ /* 0x000fe400000e0000 */
[C---:B------:R-:W-:Y:S02]  /*28b0*/  ISETP.NE.AND P0, PT, R11.reuse, 0x2, PT ;  /* 0x000000020b00780c */ /* 0x040fe40003f05270 */
[----:B------:R-:W-:Y:S02]  /*28c0*/  PLOP3.LUT P1, PT, PT, PT, PT, 0x80, 0x8 ;  /* 0x000000000008781c */ /* 0x000fe40003f2f070 */
[----:B------:R-:W-:Y:S02]  /*28d0*/  SEL R3, RZ, 0x1, P0 ;  /* 0x00000001ff037807 */ /* 0x000fe40000000000 */
[----:B------:R-:W-:-:S02]  /*28e0*/  SEL R11, R11, RZ, P0 ;  /* 0x000000ff0b0b7207 */ /* 0x000fc40000000000 */
[----:B------:R-:W-:Y:S01]  /*28f0*/  LOP3.LUT R10, R10, R3, RZ, 0x3c, !PT ;  /* 0x000000030a0a7212 */ /* 0x000fe200078e3cff */
[----:B------:R-:W-:Y:S02]  /*2900*/  UIADD3 UR25, UPT, UPT, UR43, UR5, URZ ;  /* 0x000000052b197290 */ /* 0x000fe4000fffe0ff */
[----:B------:R-:W-:Y:S01]  /*2910*/  UIADD3 UR26, UPT, UPT, UR37, UR4, URZ ;  /* 0x00000004251a7290 */ /* 0x000fe2000fffe0ff */
[----:B------:R-:W-:Y:S11]  /*2920*/  BRA.U UP1, `(.L_x_42) ;  /* 0xffffffed01d47547 */ /* 0x000ff6000b83ffff */
[----:B------:R-:W-:Y:S01]  /*2930*/  UIADD3 UR21, UPT, UPT, UR21, 0x20, URZ ;  /* 0x0000002015157890 */ /* 0x000fe2000fffe0ff */
[----:B------:R-:W-:-:S03]  /*2940*/  SHF.L.U32 R3, R12, 0x1f, RZ ;  /* 0x0000001f0c037819 */ /* 0x000fc600000006ff */
[----:B------:R-:W-:-:S09]  /*2950*/  ULEA UR4, UR23, UR21, 0x3 ;  /* 0x0000001517047291 */ /* 0x000fd2000f8e18ff */
[----:B------:R-:W2:Y:S02]  /*2960*/  SYNCS.PHASECHK.TRANS64.TRYWAIT P0, [UR4], R3 ;  /* 0x00000003ff0075a7 */ /* 0x000ea40008001104 */
[----:B--2---:R-:W-:Y:S05]  /*2970*/  @!P0 BRA `(.L_x_43) ;  /* 0x0000005400f48947 */ /* 0x004fea0003800000 */
.L_x_127:
[----:B------:R-:W-:-:S04]  /*2980*/  UIADD3 UR4, UPT, UPT, UR23, 0x1, URZ ;  /* 0x0000000117047890 */ /* 0x000fc8000fffe0ff */
[----:B------:R-:W-:-:S04]  /*2990*/  UISETP.NE.AND UP0, UPT, UR4, 0x4, UPT ;  /* 0x000000040400788c */ /* 0x000fc8000bf05270 */
[----:B------:R-:W-:Y:S02]  /*29a0*/  USEL UR6, URZ, 0x1, UP0 ;  /* 0x00000001ff067887 */ /* 0x000fe40008000000 */
[----:B------:R-:W-:-:S04]  /*29b0*/  USEL UR4, UR4, URZ, UP0 ;  /* 0x000000ff04047287 */ /* 0x000fc80008000000 */
[----:B------:R-:W-:Y:S01]  /*29c0*/  ULEA UR5, UR4, UR21, 0x3 ;  /* 0x0000001504057291 */ /* 0x000fe2000f8e18ff */
[----:B------:R-:W-:-:S04]  /*29d0*/  LOP3.LUT R2, R12, UR6, RZ, 0x3c, !PT ;  /* 0x000000060c027c12 */ /* 0x000fc8000f8e3cff */
[----:B-1----:R-:W-:-:S04]  /*29e0*/  SHF.L.U32 R3, R2, 0x1f, RZ ;  /* 0x0000001f02037819 */ /* 0x002fc800000006ff */
[----:B------:R-:W1:Y:S02]  /*29f0*/  SYNCS.PHASECHK.TRANS64.TRYWAIT P0, [UR5], R3 ;  /* 0x00000003ff0075a7 */ /* 0x000e640008001105 */
[----:B-1----:R-:W-:Y:S05]  /*2a00*/  @!P0 BRA `(.L_x_44) ;  /* 0x0000005400e88947 */ /* 0x002fea0003800000 */
.L_x_129:
        /* <DEDUP_REMOVED lines=9> */
.L_x_131:
[----:B------:R-:W-:-:S04]  /*2aa0*/  UIADD3 UR4, UPT, UPT, UR4, 0x1, URZ ;  /* 0x0000000104047890 */ /* 0x000fc8000fffe0ff */
[----:B------:R-:W-:-:S04]  /*2ab0*/  UISETP.NE.AND UP0, UPT, UR4, 0x4, UPT ;  /* 0x000000040400788c */ /* 0x000fc8000bf05270 */
[----:B------:R-:W-:Y:S02]  /*2ac0*/  USEL UR5, URZ, 0x1, UP0 ;  /* 0x00000001ff057887 */ /* 0x000fe40008000000 */
[----:B------:R-:W-:-:S04]  /*2ad0*/  USEL UR4, UR4, URZ, UP0 ;  /* 0x000000ff04047287 */ /* 0x000fc80008000000 */
[----:B------:R-:W-:Y:S01]  /*2ae0*/  ULEA UR4, UR4, UR21, 0x3 ;  /* 0x0000001504047291 */ /* 0x000fe2000f8e18ff */
[----:B-1----:R-:W-:-:S04]  /*2af0*/  LOP3.LUT R3, R2, UR5, RZ, 0x3c, !PT ;  /* 0x0000000502037c12 */ /* 0x002fc8000f8e3cff */
[----:B------:R-:W-:Y:S01]  /*2b00*/  SHF.L.U32 R3, R3, 0x1f, RZ ;  /* 0x0000001f03037819 */ /* 0x000fe200000006ff */
[----:B------:R-:W-:-:S07]  /*2b10*/  IMAD.U32 R0, RZ, RZ, UR4 ;  /* 0x00000004ff007e24 */ /* 0x000fce000f8e00ff */
.L_x_46:
[----:B-1----:R1:W2:Y:S02]  /*2b20*/  SYNCS.PHASECHK.TRANS64.TRYWAIT P0, [R0+URZ], R3 ;  /* 0x00000003000075a7 */ /* 0x0022a400080011ff */
[----:B--2---:R-:W-:Y:S05]  /*2b30*/  @!P0 NANOSLEEP.SYNCS 0x989680 ;  /* 0x009896800000895d */ /* 0x004fea0003900000 */
[----:B------:R-:W2:Y:S02]  /*2b40*/  @!P0 SYNCS.PHASECHK.TRANS64 P0, [R0+URZ], R3 ;  /* 0x00000003000085a7 */ /* 0x000ea400080010ff */
[----:B--2---:R-:W-:Y:S05]  /*2b50*/  @P0 EXIT ;  /* 0x000000000000094d */ /* 0x004fea0003800000 */
[----:B------:R-:W-:Y:S05]  /*2b60*/  BRA `(.L_x_46) ;  /* 0xfffffffc00ec7947 */ /* 0x000fea000383ffff */
.L_x_22:
[----:B------:R-:W-:-:S04]  /*2b70*/  UISETP.NE.AND UP0, UPT, UR54, URZ, UPT ;  /* 0x000000ff3600728c */ /* 0x000fc8000bf05270 */
[----:B------:R-:W-:-:S09]  /*2b80*/  UISETP.NE.OR UP0, UPT, UR22, 0x1, UP0 ;  /* 0x000000011600788c */ /* 0x000fd20008705670 */
[----:B------:R-:W-:Y:S05]  /*2b90*/  BRA.U UP0, `(.L_x_47) ;  /* 0x0000000500487547 */ /* 0x000fea000b800000 */
[----:B------:R-:W-:Y:S01]  /*2ba0*/  ISETP.GE.U32.AND P2, PT, R0, 0x4, PT ;  /* 0x000000040000780c */ /* 0x000fe20003f46070 */
[----:B------:R-:W-:Y:S01]  /*2bb0*/  IMAD.MOV.U32 R12, RZ, RZ, 0x1 ;  /* 0x00000001ff0c7424 */ /* 0x000fe200078e00ff */
[----:B------:R-:W-:Y:S02]  /*2bc0*/  CS2R R10, SRZ ;  /* 0x00000000000a7805 */ /* 0x000fe4000001ff00 */
[----:B------:R-:W-:Y:S01]  /*2bd0*/  CS2R R8, SRZ ;  /* 0x0000000000087805 */ /* 0x000fe2000001ff00 */
[----:B------:R-:W-:Y:S01]  /*2be0*/  UMOV UR6, 0x400 ;  /* 0x0000040000067882 */ /* 0x000fe20000000000 */
[----:B------:R-:W-:Y:S01]  /*2bf0*/  UMOV UR5, URZ ;  /* 0x000000ff00057c82 */ /* 0x000fe20008000000 */
[----:B------:R-:W-:-:S12]  /*2c00*/  ULEA UR6, UR54, UR6, 0x18 ;  /* 0x0000000636067291 */ /* 0x000fd8000f8ec0ff */
.L_x_51:
[----:B------:R-:W-:Y:S02]  /*2c10*/  LEA R2, R8, UR6, 0x3 ;  /* 0x0000000608027c11 */ /* 0x000fe4000f8e18ff */
[----:B------:R-:W-:-:S03]  /*2c20*/  SHF.L.U32 R5, R9, 0x1f, RZ ;  /* 0x0000001f09057819 */ /* 0x000fc600000006ff */
[----:B------:R-:W-:Y:S01]  /*2c30*/  VIADD R4, R2, 0xf0 ;  /* 0x000000f002047836 */ /* 0x000fe20000000000 */
[----:B------:R-:W1:Y:S02]  /*2c40*/  SYNCS.PHASECHK.TRANS64.TRYWAIT P0, [R2+URZ+0xe0], R5 ;  /* 0x0000e005020075a7 */ /* 0x000e6400080011ff */
[----:B-1----:R-:W-:Y:S05]  /*2c50*/  @!P0 BRA `(.L_x_48) ;  /* 0x0000005400848947 */ /* 0x002fea0003800000 */
.L_x_132:
[----:B------:R-:W-:Y:S01]  /*2c60*/  ULEA UR4, UR5, UR6, 0x3 ;  /* 0x0000000605047291 */ /* 0x000fe2000f8e18ff */
[----:B------:R-:W-:Y:S02]  /*2c70*/  PRMT R4, RZ, 0x654, R4 ;  /* 0x00000654ff047816 */ /* 0x000fe40000000004 */
[----:B-1----:R-:W-:Y:S01]  /*2c80*/  SHF.L.U32 R5, R12, 0x1f, RZ ;  /* 0x0000001f0c057819 */ /* 0x002fe200000006ff */
[----:B------:R-:W-:Y:S01]  /*2c90*/  UIADD3 UR7, UPT, UPT, UR4, 0x80, URZ ;  /* 0x0000008004077890 */ /* 0x000fe2000fffe0ff */
[----:B------:R1:W-:Y:S05]  /*2ca0*/  SYNCS.ARRIVE.TRANS64.RED.A1T0 RZ, [R4+URZ], RZ ;  /* 0x000000ff04ff79a7 */ /* 0x0003ea00081004ff */
[----:B------:R-:W-:Y:S01]  /*2cb0*/  IMAD.U32 R7, RZ, RZ, UR7 ;  /* 0x00000007ff077e24 */ /* 0x000fe2000f8e00ff */
[----:B------:R-:W2:Y:S04]  /*2cc0*/  SYNCS.PHASECHK.TRANS64.TRYWAIT P0, [UR4+0x90], R5 ;  /* 0x00009005ff0075a7 */ /* 0x000ea80008001104 */
[----:B------:R-:W-:Y:S01]  /*2cd0*/  PRMT R6, R0, 0x654, R7 ;  /* 0x0000065400067816 */ /* 0x000fe20000000007 */
[----:B-1----:R-:W-:Y:S01]  /*2ce0*/  @!P2 IMAD.MOV.U32 R4, RZ, RZ, 0x10 ;  /* 0x00000010ff04a424 */ /* 0x002fe200078e00ff */
[----:B--2---:R-:W-:Y:S06]  /*2cf0*/  @!P0 BRA `(.L_x_49) ;  /* 0x0000005400708947 */ /* 0x004fec0003800000 */
.L_x_134:
[----:B------:R-:W-:Y:S01]  /*2d00*/  ULEA UR8, UR5, UR6, 0x4 ;  /* 0x0000000605087291 */ /* 0x000fe2000f8e20ff */
[----:B------:R-:W-:Y:S01]  /*2d10*/  SEL R3, R6, R3, !P2 ;  /* 0x0000000306037207 */ /* 0x000fe20005000000 */
[----:B------:R-:W-:Y:S01]  /*2d20*/  UIADD3 UR9, UPT, UPT, UR4, 0x80, URZ ;  /* 0x0000008004097890 */ /* 0x000fe2000fffe0ff */
[----:B-1----:R-:W-:Y:S01]  /*2d30*/  LEA R2, R11, UR6, 0x3 ;  /* 0x000000060b027c11 */ /* 0x002fe2000f8e18ff */
[----:B------:R-:W-:Y:S01]  /*2d40*/  UIADD3 UR8, UPT, UPT, UR8, 0x110, URZ ;  /* 0x0000011008087890 */ /* 0x000fe2000fffe0ff */
[----:B------:R-:W-:Y:S01]  /*2d50*/  SHF.L.U32 R5, R10, 0x1f, RZ ;  /* 0x0000001f0a057819 */ /* 0x000fe200000006ff */
[----:B------:R1:W-:Y:S01]  /*2d60*/  @!P2 SYNCS.ARRIVE.TRANS64.RED RZ, [R3+URZ], R4 ;  /* 0x0000000403ffa9a7 */ /* 0x0003e200080004ff */
[----:B------:R-:W-:Y:S01]  /*2d70*/  UIADD3 UR4, UPT, UPT, UR5, 0x1, URZ ;  /* 0x0000000105047890 */ /* 0x000fe2000fffe0ff */
[----:B------:R-:W-:-:S03]  /*2d80*/  VIADD R8, R8, 0x1 ;  /* 0x0000000108087836 */ /* 0x000fc60000000000 */
[----:B------:R-:W-:Y:S02]  /*2d90*/  UISETP.NE.AND UP0, UPT, UR4, 0x2, UPT ;  /* 0x000000020400788c */ /* 0x000fe4000bf05270 */
[----:B------:R-:W-:Y:S06]  /*2da0*/  UGETNEXTWORKID.BROADCAST [UR8], [UR9] ;  /* 0x00000000080073ca */ /* 0x000fec0008000100 */
[----:B------:R-:W-:Y:S01]  /*2db0*/  USEL UR7, URZ, 0x1, UP0 ;  /* 0x00000001ff077887 */ /* 0x000fe20008000000 */
[----:B------:R-:W-:Y:S01]  /*2dc0*/  ISETP.NE.AND P0, PT, R8, 0x2, PT ;  /* 0x000000020800780c */ /* 0x000fe20003f05270 */
[----:B------:R-:W-:Y:S01]  /*2dd0*/  USEL UR5, UR4, URZ, UP0 ;  /* 0x000000ff04057287 */ /* 0x000fe20008000000 */
[----:B------:R-:W2:Y:S03]  /*2de0*/  SYNCS.PHASECHK.TRANS64.TRYWAIT P1, [R2+URZ+0x80], R5 ;  /* 0x00008005020075a7 */ /* 0x000ea600080211ff */
[----:B------:R-:W-:Y:S01]  /*2df0*/  LOP3.LUT R12, R12, UR7, RZ, 0x3c, !PT ;  /* 0x000000070c0c7c12 */ /* 0x000fe2000f8e3cff */
[----:B-12---:R-:W-:Y:S07]  /*2e00*/  @!P1 BRA `(.L_x_50) ;  /* 0x0000005400449947 */ /* 0x006fee0003800000 */
.L_x_135:
[C---:B------:R-:W-:Y:S01]  /*2e10*/  LEA R4, R11.reuse, UR6, 0x4 ;  /* 0x000000060b047c11 */ /* 0x040fe2000f8e20ff */
[----:B-1----:R-:W-:Y:S01]  /*2e20*/  VIADD R2, R2, 0x90 ;  /* 0x0000009002027836 */ /* 0x002fe20000000000 */
[----:B------:R-:W-:Y:S01]  /*2e30*/  SEL R8, R8, RZ, P0 ;  /* 0x000000ff08087207 */ /* 0x000fe20000000000 */
[----:B------:R-:W-:-:S03]  /*2e40*/  VIADD R11, R11, 0x1 ;  /* 0x000000010b0b7836 */ /* 0x000fc60000000000 */
[----:B------:R-:W1:Y:S01]  /*2e50*/  LDS.128 R4, [R4+0x110] ;  /* 0x0001100004047984 */ /* 0x000e620000000c00 */
[----:B------:R-:W-:Y:S02]  /*2e60*/  PRMT R2, RZ, 0x654, R2 ;  /* 0x00000654ff027816 */ /* 0x000fe40000000002 */
[C---:B------:R-:W-:Y:S01]  /*2e70*/  ISETP.NE.AND P1, PT, R11.reuse, 0x2, PT ;  /* 0x000000020b00780c */ /* 0x040fe20003f25270 */
[----:B------:R-:W-:Y:S01]  /*2e80*/  @!PT LDS RZ, [RZ] ;  /* 0x00000000fffff984 */ /* 0x000fe20000000800 */
[----:B------:R-:W-:Y:S01]  /*2e90*/  @!PT LDS RZ, [RZ] ;  /* 0x00000000fffff984 */ /* 0x000fe20000000800 */
[----:B------:R-:W-:Y:S01]  /*2ea0*/  @!PT LDS RZ, [RZ] ;  /* 0x00000000fffff984 */ /* 0x000fe20000000800 */
[----:B------:R-:W-:Y:S01]  /*2eb0*/  @!PT LDS RZ, [RZ] ;  /* 0x00000000fffff984 */ /* 0x000fe20000000800 */
[----:B------:R2:W-:Y:S06]  /*2ec0*/  MEMBAR.ALL.CTA ;  /* 0x0000000000007992 */ /* 0x0005ec0000008000 */
[----:B--2---:R-:W2:Y:S01]  /*2ed0*/  FENCE.VIEW.ASYNC.S ;  /* 0x00000000000073c6 */ /* 0x004ea20000000000 */
[----:B------:R-:W-:Y:S01]  /*2ee0*/  SEL R11, R11, RZ, P1 ;  /* 0x000000ff0b0b7207 */ /* 0x000fe20000800000 */
[----:B--2---:R2:W-:Y:S01]  /*2ef0*/  SYNCS.ARRIVE.TRANS64.RED.A1T0 RZ, [R2+URZ], RZ ;  /* 0x000000ff02ff79a7 */ /* 0x0045e200081004ff */
[----:B-1----:R-:W-:-:S02]  /*2f00*/  LOP3.LUT P3, RZ, R6, 0x1, RZ, 0xc0, !PT ;  /* 0x0000000106ff7812 */ /* 0x002fc4000786c0ff */
[----:B------:R-:W-:-:S04]  /*2f10*/  SEL R5, RZ, 0x1, P1 ;  /* 0x00000001ff057807 */ /* 0x000fc80000800000 */
[----:B------:R-:W-:Y:S02]  /*2f20*/  LOP3.LUT R10, R10, R5, RZ, 0x3c, !PT ;  /* 0x000000050a0a7212 */ /* 0x000fe400078e3cff */
[----:B--2---:R-:W-:-:S04]  /*2f30*/  SEL R2, RZ, 0x1, P0 ;  /* 0x00000001ff027807 */ /* 0x004fc80000000000 */
[----:B------:R-:W-:Y:S01]  /*2f40*/  LOP3.LUT R9, R9, R2, RZ, 0x3c, !PT ;  /* 0x0000000209097212 */ /* 0x000fe200078e3cff */
[----:B------:R-:W-:Y:S06]  /*2f50*/  @P3 BRA `(.L_x_51) ;  /* 0xfffffffc002c3947 */ /* 0x000fec000383ffff */
[----:B------:R-:W-:Y:S01]  /*2f60*/  ULEA UR4, UR5, UR6, 0x3 ;  /* 0x0000000605047291 */ /* 0x000fe2000f8e18ff */
[----:B------:R-:W-:-:S08]  /*2f70*/  SHF.L.U32 R3, R12, 0x1f, RZ ;  /* 0x0000001f0c037819 */ /* 0x000fd000000006ff */
[----:B------:R-:W1:Y:S02]  /*2f80*/  SYNCS.PHASECHK.TRANS64 P0, [UR4+0x90], R3 ;  /* 0x00009003ff0075a7 */ /* 0x000e640008001004 */
[----:B-1----:R-:W-:Y:S05]  /*2f90*/  @P0 BRA `(.L_x_52) ;  /* 0x0000000000080947 */ /* 0x002fea0003800000 */
[----:B------:R-:W1:Y:S02]  /*2fa0*/  SYNCS.PHASECHK.TRANS64.TRYWAIT P0, [UR4+0x90], R3 ;  /* 0x00009003ff0075a7 */ /* 0x000e640008001104 */
[----:B-1----:R-:W-:Y:S05]  /*2fb0*/  @!P0 BRA `(.L_x_53) ;  /* 0x0000005000ec8947 */ /* 0x002fea0003800000 */
.L_x_52:
[----:B------:R-:W-:-:S04]  /*2fc0*/  UIADD3 UR7, UPT, UPT, UR5, 0x1, URZ ;  /* 0x0000000105077890 */ /* 0x000fc8000fffe0ff */
[----:B------:R-:W-:-:S04]  /*2fd0*/  UISETP.NE.AND UP0, UPT, UR7, 0x2, UPT ;  /* 0x000000020700788c */ /* 0x000fc8000bf05270 */
[----:B------:R-:W-:Y:S02]  /*2fe0*/  USEL UR8, URZ, 0x1, UP0 ;  /* 0x00000001ff087887 */ /* 0x000fe40008000000 */
[----:B------:R-:W-:-:S04]  /*2ff0*/  USEL UR7, UR7, URZ, UP0 ;  /* 0x000000ff07077287 */ /* 0x000fc80008000000 */
[----:B------:R-:W-:Y:S01]  /*3000*/  ULEA UR7, UR7, UR6, 0x3 ;  /* 0x0000000607077291 */ /* 0x000fe2000f8e18ff */
[----:B-1----:R-:W-:-:S04]  /*3010*/  LOP3.LUT R3, R12, UR8, RZ, 0x3c, !PT ;  /* 0x000000080c037c12 */ /* 0x002fc8000f8e3cff */
[----:B------:R-:W-:-:S04]  /*3020*/  SHF.L.U32 R0, R3, 0x1f, RZ ;  /* 0x0000001f03007819 */ /* 0x000fc800000006ff */
[----:B------:R-:W1:Y:S02]  /*3030*/  SYNCS.PHASECHK.TRANS64 P0, [UR7+0x90], R0 ;  /* 0x00009000ff0075a7 */ /* 0x000e640008001007 */
[----:B-1----:R-:W-:Y:S05]  /*3040*/  @P0 EXIT ;  /* 0x000000000000094d */ /* 0x002fea0003800000 */
[----:B------:R-:W-:Y:S02]  /*3050*/  SHF.L.U32 R3, R3, 0x1f, RZ ;  /* 0x0000001f03037819 */ /* 0x000fe400000006ff */
[----:B------:R-:W-:-:S07]  /*3060*/  MOV R0, UR7 ;  /* 0x0000000700007c02 */ /* 0x000fce0008000f00 */
.L_x_54:
[----:B-1----:R1:W2:Y:S02]  /*3070*/  SYNCS.PHASECHK.TRANS64.TRYWAIT P0, [R0+URZ+0x90], R3 ;  /* 0x00009003000075a7 */ /* 0x0022a400080011ff */
[----:B--2---:R-:W-:Y:S05]  /*3080*/  @!P0 NANOSLEEP.SYNCS 0x989680 ;  /* 0x009896800000895d */ /* 0x004fea0003900000 */
[----:B------:R-:W2:Y:S02]  /*3090*/  @!P0 SYNCS.PHASECHK.TRANS64 P0, [R0+URZ+0x90], R3 ;  /* 0x00009003000085a7 */ /* 0x000ea400080010ff */
[----:B--2---:R-:W-:Y:S05]  /*30a0*/  @P0 EXIT ;  /* 0x000000000000094d */ /* 0x004fea0003800000 */
[----:B------:R-:W-:Y:S05]  /*30b0*/  BRA `(.L_x_54) ;  /* 0xfffffffc00ec7947 */ /* 0x000fea000383ffff */
.L_x_47:
[----:B------:R-:W-:Y:S05]  /*30c0*/  BRA.U UP4, `(.L_x_55) ;  /* 0x00000011042c7547 */ /* 0x000fea000b800000 */
[----:B------:R-:W-:Y:S01]  /*30d0*/  UMOV UR4, 0x40 ;  /* 0x0000004000047882 */ /* 0x000fe20000000000 */
[----:B------:R-:W-:Y:S01]  /*30e0*/  NOP ;  /* 0x0000000000007918 */ /* 0x000fe20000000000 */
[----:B------:R-:W-:Y:S01]  /*30f0*/  ULEA UR5, UR54, UR4, 0x18 ;  /* 0x0000000436057291 */ /* 0x000fe2000f8ec0ff */
[----:B------:R-:W-:Y:S02]  /*3100*/  UMOV UR6, 0x400 ;  /* 0x0000040000067882 */ /* 0x000fe40000000000 */
[----:B------:R-:W-:-:S06]  /*3110*/  ULEA UR6, UR54, UR6, 0x18 ;  /* 0x0000000636067291 */ /* 0x000fcc000f8ec0ff */
[----:B------:R-:W1:Y:S02]  /*3120*/  LDS.U8 R0, [UR5+0x1c] ;  /* 0x00001c05ff007984 */ /* 0x000e640008000000 */
[----:B-1----:R-:W-:-:S13]  /*3130*/  ISETP.NE.AND P0, PT, R0, RZ, PT ;  /* 0x000000ff0000720c */ /* 0x002fda0003f05270 */
[----:B------:R-:W-:Y:S05]  /*3140*/  @P0 BRA `(.L_x_56) ;  /* 0x0000000000580947 */ /* 0x000fea0003800000 */
[----:B------:R-:W-:-:S13]  /*3150*/  ELECT P0, URZ, PT ;  /* 0x0000000000ff782f */ /* 0x000fda0003800000 */
[----:B------:R-:W-:Y:S05]  /*3160*/  @!P0 BRA `(.L_x_57) ;  /* 0x0000000000608947 */ /* 0x000fea0003800000 */
[----:B------:R-:W-:Y:S01]  /*3170*/  UMOV UR4, 0x10 ;  /* 0x0000001000047882 */ /* 0x000fe20000000000 */
[----:B------:R-:W-:Y:S01]  /*3180*/  HFMA2 R0, -RZ, RZ, 0, 5.9604644775390625e-08 ;  /* 0x00000001ff007431 */ /* 0x000fe200000001ff */
[----:B------:R-:W-:-:S03]  /*3190*/  MOV R3, 0xffff ;  /* 0x0000ffff00037802 */ /* 0x000fc60000000f00 */
[----:B------:R-:W-:Y:S04]  /*31a0*/  DEPBAR.LE SB1, 0x36 ;  /* 0x00009d800000791a */ /* 0x000fe80000000000 */
[----:B------:R-:W1:Y:S02]  /*31b0*/  UTCATOMSWS.FIND_AND_SET.ALIGN UP0, UR4, UR4 ;  /* 0x00000004000475e3 */ /* 0x000e640008000800 */
[----:B-1----:R-:W-:Y:S01]  /*31c0*/  MOV R4, UR4 ;  /* 0x0000000400047c02 */ /* 0x002fe20008000f00 */
[----:B------:R-:W-:Y:S06]  /*31d0*/  BRA.U UP0, `(.L_x_58) ;  /* 0x0000000100187547 */ /* 0x000fec000b800000 */
.L_x_59:
[----:B------:R-:W-:Y:S05]  /*31e0*/  NANOSLEEP 0x64 ;  /* 0x000000640000795d */ /* 0x000fea0003800000 */
[----:B------:R-:W-:-:S05]  /*31f0*/  UMOV UR4, 0x10 ;  /* 0x0000001000047882 */ /* 0x000fca0000000000 */
[----:B------:R-:W-:Y:S04]  /*3200*/  DEPBAR.LE SB1, 0x36 ;  /* 0x00009d800000791a */ /* 0x000fe80000000000 */
[----:B------:R-:W1:Y:S02]  /*3210*/  UTCATOMSWS.FIND_AND_SET.ALIGN UP0, UR4, UR4 ;  /* 0x00000004000475e3 */ /* 0x000e640008000800 */
[----:B-1----:R-:W-:Y:S01]  /*3220*/  MOV R4, UR4 ;  /* 0x0000000400047c02 */ /* 0x002fe20008000f00 */
[----:B------:R-:W-:Y:S05]  /*3230*/  BRA.U !UP0, `(.L_x_59) ;  /* 0xfffffffd08e87547 */ /* 0x000fea000b83ffff */
.L_x_58:
[-C--:B------:R-:W-:Y:S02]  /*3240*/  SHF.L.U32 R3, R3, R4.reuse, RZ ;  /* 0x0000000403037219 */ /* 0x080fe400000006ff */
[----:B------:R-:W-:Y:S01]  /*3250*/  SHF.L.U32 R0, R0, R4, RZ ;  /* 0x0000000400007219 */ /* 0x000fe200000006ff */
[----:B------:R-:W-:Y:S02]  /*3260*/  IMAD.SHL.U32 R4, R4, 0x20, RZ ;  /* 0x0000002004047824 */ /* 0x000fe400078e00ff */
[----:B------:R1:W-:Y:S04]  /*3270*/  ATOMS.OR RZ, [UR5+0x14], R3 ;  /* 0x00001403ffff798c */ /* 0x0003e8000b000005 */
[----:B------:R1:W-:Y:S04]  /*3280*/  ATOMS.OR RZ, [UR5+0x18], R0 ;  /* 0x00001800ffff798c */ /* 0x0003e8000b000005 */
[----:B------:R1:W-:Y:S01]  /*3290*/  STS [UR6+0x130], R4 ;  /* 0x00013004ff007988 */ /* 0x0003e20008000806 */
[----:B------:R-:W-:Y:S05]  /*32a0*/  BRA `(.L_x_57) ;  /* 0x0000000000107947 */ /* 0x000fea0003800000 */
.L_x_56:
[----:B------:R-:W-:Y:S02]  /*32b0*/  MOV R0, 0xffffffff ;  /* 0xffffffff00007802 */ /* 0x000fe40000000f00 */
[----:B------:R-:W-:-:S03]  /*32c0*/  MOV R4, 0x32f0 ;  /* 0x000032f000047802 */ /* 0x000fc60000000f00 */
[----:B------:R1:W-:Y:S04]  /*32d0*/  STS [UR6+0x130], R0 ;  /* 0x00013000ff007988 */ /* 0x0003e80008000806 */
[----:B-1---5:R-:W-:Y:S05]  /*32e0*/  CALL.REL.NOINC `($__internal_1_$__cuda_sm10x_tcgen05_guardrail_trap_phase_invalid_during_alloc) ;  /* 0x0000005400c47944 */ /* 0x022fea0003c00000 */
.L_x_57:
[----:B------:R-:W-:Y:S05]  /*32f0*/  WARPSYNC.ALL ;  /* 0x0000000000007948 */ /* 0x000fea0003800000 */
[----:B------:R-:W2:Y:S01]  /*3300*/  S2UR UR4, SR_CgaCtaId ;  /* 0x00000000000479c3 */ /* 0x000ea20000008800 */
[----:B------:R-:W-:Y:S01]  /*3310*/  UMOV UR41, 0x400 ;  /* 0x0000040000297882 */ /* 0x000fe20000000000 */
[----:B------:R-:W-:-:S06]  /*3320*/  NOP ;  /* 0x0000000000007918 */ /* 0x000fcc0000000000 */
[----:B------:R-:W-:Y:S06]  /*3330*/  BAR.ARV 0x6, 0xa0 ;  /* 0x0182800000007b1d */ /* 0x000fec0000002000 */
[----:B------:R-:W3:Y:S01]  /*3340*/  LDCU UR6, c[0x0][0x38c] ;  /* 0x00007180ff0677ac */ /* 0x000ee20008000800 */
[----:B------:R-:W-:Y:S01]  /*3350*/  LOP3.LUT R2, R2, 0xffff, RZ, 0xc0, !PT ;  /* 0x0000ffff02027812 */ /* 0x000fe200078ec0ff */
[----:B------:R-:W-:Y:S01]  /*3360*/  IMAD.MOV.U32 R11, RZ, RZ, 0x1 ;  /* 0x00000001ff0b7424 */ /* 0x000fe200078e00ff */
[----:B------:R-:W-:Y:S01]  /*3370*/  CS2R R8, SRZ ;  /* 0x0000000000087805 */ /* 0x000fe2000001ff00 */
[----:B------:R-:W4:Y:S01]  /*3380*/  LDCU UR7, c[0x0][0x38c] ;  /* 0x00007180ff0777ac */ /* 0x000f220008000800 */
[----:B------:R-:W-:Y:S01]  /*3390*/  R2UR UR42, R2 ;  /* 0x00000000022a72ca */ /* 0x000fe200000e0000 */
[----:B------:R-:W-:Y:S01]  /*33a0*/  IMAD.MOV.U32 R10, RZ, RZ, RZ ;  /* 0x000000ffff0a7224 */ /* 0x000fe200078e00ff */
[----:B------:R-:W-:Y:S01]  /*33b0*/  UMOV UR46, URZ ;  /* 0x000000ff002e7c82 */ /* 0x000fe20008000000 */
[----:B------:R-:W-:Y:S01]  /*33c0*/  UMOV UR39, URZ ;  /* 0x000000ff00277c82 */ /* 0x000fe20008000000 */
[----:B--2---:R-:W-:Y:S01]  /*33d0*/  ULEA UR41, UR4, UR41, 0x18 ;  /* 0x0000002904297291 */ /* 0x004fe2000f8ec0ff */
[----:B------:R-:W-:Y:S01]  /*33e0*/  UMOV UR62, 0x0 ;  /* 0x00000000003e7882 */ /* 0x000fe20000000000 */
[----:B------:R-:W-:-:S02]  /*33f0*/  UMOV UR63, 0x8100010 ;  /* 0x08100010003f7882 */ /* 0x000fc40000000000 */
[----:B------:R-:W-:Y:S02]  /*3400*/  UIADD3 UR5, UPT, UPT, UR41, 0x6400, URZ ;  /* 0x0000640029057890 */ /* 0x000fe4000fffe0ff */
[----:B------:R-:W-:Y:S02]  /*3410*/  UIADD3 UR4, UPT, UPT, UR41, 0x26400, URZ ;  /* 0x0002640029047890 */ /* 0x000fe4000fffe0ff */
[----:B---3--:R-:W-:Y:S01]  /*3420*/  UIADD3 UR6, UPT, UPT, UR6, 0x7f, URZ ;  /* 0x0000007f06067890 */ /* 0x008fe2000fffe0ff */
[----:B-1----:R-:W1:Y:S01]  /*3430*/  LDS R0, [UR41+0x130] ;  /* 0x00013029ff007984 */ /* 0x002e620008000800 */
[----:B------:R-:W-:Y:S02]  /*3440*/  USHF.R.U32.HI UR5, URZ, 0x4, UR5 ;  /* 0x00000004ff057899 */ /* 0x000fe40008011605 */
[----:B------:R-:W-:Y:S02]  /*3450*/  USHF.R.S32.HI UR47, URZ, 0x1f, UR6 ;  /* 0x0000001fff2f7899 */ /* 0x000fe40008011406 */
[----:B------:R-:W-:-:S02]  /*3460*/  USHF.R.U32.HI UR4, URZ, 0x4, UR4 ;  /* 0x00000004ff047899 */ /* 0x000fc40008011604 */
[----:B------:R-:W-:Y:S02]  /*3470*/  ULEA.HI UR47, UR47, UR6, URZ, 0x7 ;  /* 0x000000062f2f7291 */ /* 0x000fe4000f8f38ff */
[----:B------:R-:W-:Y:S02]  /*3480*/  ULOP3.LUT UR5, UR5, 0x3fff, URZ, 0xc0, !UPT ;  /* 0x00003fff05057892 */ /* 0x000fe4000f8ec0ff */
[----:B------:R-:W-:Y:S02]  /*3490*/  USHF.R.S32.HI UR47, URZ, 0x7, UR47 ;  /* 0x00000007ff2f7899 */ /* 0x000fe4000801142f */
[----:B------:R-:W-:Y:S02]  /*34a0*/  ULOP3.LUT UR4, UR4, 0x3fff, URZ, 0xc0, !UPT ;  /* 0x00003fff04047892 */ /* 0x000fe4000f8ec0ff */
[----:B------:R-:W-:Y:S01]  /*34b0*/  UISETP.LT.AND UP0, UPT, UR47, 0x1, UPT ;  /* 0x000000012f00788c */ /* 0x000fe2000bf01270 */
[----:B------:R-:W-:Y:S01]  /*34c0*/  UMOV UR60, 0x0 ;  /* 0x00000000003c7882 */ /* 0x000fe20000000000 */
[----:B------:R-:W-:-:S02]  /*34d0*/  UMOV UR61, 0x8100010 ;  /* 0x08100010003d7882 */ /* 0x000fc40000000000 */
[----:B------:R-:W-:Y:S01]  /*34e0*/  USEL UR64, UR47, 0x1, !UP0 ;  /* 0x000000012f407887 */ /* 0x000fe2000c000000 */
[----:B------:R-:W-:Y:S01]  /*34f0*/  UMOV UR58, 0x0 ;  /* 0x00000000003a7882 */ /* 0x000fe20000000000 */
[----:B------:R-:W-:Y:S01]  /*3500*/  UMOV UR59, 0x8100010 ;  /* 0x08100010003b7882 */ /* 0x000fe20000000000 */
[----:B------:R-:W-:Y:S01]  /*3510*/  UMOV UR56, 0x0 ;  /* 0x0000000000387882 */ /* 0x000fe20000000000 */
[----:B------:R-:W-:Y:S01]  /*3520*/  UMOV UR57, 0x8100010 ;  /* 0x0810001000397882 */ /* 0x000fe20000000000 */
[----:B------:R-:W-:Y:S01]  /*3530*/  UMOV UR54, 0x0 ;  /* 0x0000000000367882 */ /* 0x000fe20000000000 */
[----:B------:R-:W-:Y:S01]  /*3540*/  UMOV UR55, 0x8100010 ;  /* 0x0810001000377882 */ /* 0x000fe20000000000 */
[----:B------:R-:W-:Y:S01]  /*3550*/  UMOV UR52, 0x0 ;  /* 0x0000000000347882 */ /* 0x000fe20000000000 */
[----:B------:R-:W-:Y:S01]  /*3560*/  UMOV UR53, 0x8100010 ;  /* 0x0810001000357882 */ /* 0x000fe20000000000 */
[----:B------:R-:W-:Y:S02]  /*3570*/  ULOP3.LUT UR43, UR5, 0x10000, URZ, 0xfc, !UPT ;  /* 0x00010000052b7892 */ /* 0x000fe4000f8efcff */
[----:B------:R-:W-:-:S02]  /*3580*/  ULOP3.LUT UR44, UR4, 0x10000, URZ, 0xfc, !UPT ;  /* 0x00010000042c7892 */ /* 0x000fc4000f8efcff */
[----:B------:R-:W-:Y:S02]  /*3590*/  UIADD3 UR64, UPT, UPT, -UR64, URZ, URZ ;  /* 0x000000ff40407290 */ /* 0x000fe4000fffe1ff */
[----:B----4-:R-:W-:Y:S01]  /*35a0*/  UISETP.GE.AND UP4, UPT, UR7, 0x1, UPT ;  /* 0x000000010700788c */ /* 0x010fe2000bf86270 */
[----:B------:R-:W-:Y:S01]  /*35b0*/  UMOV UR50, 0x0 ;  /* 0x0000000000327882 */ /* 0x000fe20000000000 */
[----:B------:R-:W-:Y:S01]  /*35c0*/  UMOV UR51, 0x8100010 ;  /* 0x0810001000337882 */ /* 0x000fe20000000000 */
[----:B------:R-:W-:Y:S01]  /*35d0*/  UMOV UR48, 0x0 ;  /* 0x0000000000307882 */ /* 0x000fe20000000000 */
[----:B-1----:R-:W-:Y:S01]  /*35e0*/  R2UR UR65, R0 ;  /* 0x00000000004172ca */ /* 0x002fe200000e0000 */
[----:B------:R-:W-:-:S14]  /*35f0*/  UMOV UR49, 0x8100010 ;  /* 0x0810001000317882 */ /* 0x000fdc0000000000 */
.L_x_66:
[----:B------:R-:W-:Y:S02]  /*3600*/  LEA R0, R10, UR41, 0x3 ;  /* 0x000000290a007c11 */ /* 0x000fe4000f8e18ff */
[----:B------:R-:W-:Y:S02]  /*3610*/  SHF.L.U32 R5, R9, 0x1f, RZ ;  /* 0x0000001f09057819 */ /* 0x000fe400000006ff */
[----:B------:R-:W-:Y:S01]  /*3620*/  PLOP3.LUT P0, PT, PT, PT, UP4, 0x80, 0x8 ;  /* 0x000000000008781c */ /* 0x000fe20003f0f048 */
[----:B------:R-:W-:Y:S01]  /*3630*/  VIADD R3, R0, 0x90 ;  /* 0x0000009000037836 */ /* 0x000fe20000000000 */
[----:B-1----:R-:W1:Y:S02]  /*3640*/  SYNCS.PHASECHK.TRANS64.TRYWAIT P1, [R0+URZ+0x80], R5 ;  /* 0x00008005000075a7 */ /* 0x002e6400080211ff */
[----:B-1-3--:R-:W-:Y:S09]  /*3650*/  @!P1 BRA `(.L_x_60) ;  /* 0x0000004c005c9947 */ /* 0x00aff20003800000 */
.L_x_137:
[----:B------:R-:W-:Y:S01]  /*3660*/  LEA R4, R10, UR41, 0x4 ;  /* 0x000000290a047c11 */ /* 0x000fe2000f8e20ff */
[----:B------:R-:W-:Y:S01]  /*3670*/  @UP4 ULEA UR4, UR39, UR41, 0x3 ;  /* 0x0000002927044291 */ /* 0x000fe2000f8e18ff */
[----:B------:R-:W-:Y:S01]  /*3680*/  PLOP3.LUT P2, PT, PT, PT, PT, 0x80, 0x8 ;  /* 0x000000000008781c */ /* 0x000fe20003f4f070 */
[----:B------:R-:W-:Y:S01]  /*3690*/  ULEA UR45, UR46, UR41, 0x3 ;  /* 0x000000292e2d7291 */ /* 0x000fe2000f8e18ff */
[----:B------:R-:W-:Y:S01]  /*36a0*/  PRMT R3, RZ, 0x654, R3 ;  /* 0x00000654ff037816 */ /* 0x000fe20000000003 */
[----:B------:R-:W-:Y:S01]  /*36b0*/  ULEA UR36, UR46, UR65, 0x6 ;  /* 0x000000412e247291 */ /* 0x000fe2000f8e30ff */
[----:B-1----:R-:W1:Y:S01]  /*36c0*/  LDS.128 R4, [R4+0x110] ;  /* 0x0001100004047984 */ /* 0x002e620000000c00 */
[----:B------:R-:W-:Y:S02]  /*36d0*/  @P0 SHF.L.U32 R2, R8, 0x1f, RZ ;  /* 0x0000001f08020819 */ /* 0x000fe400000006ff */
[----:B------:R-:W-:Y:S01]  /*36e0*/  SHF.L.U32 R0, R11, 0x1f, RZ ;  /* 0x0000001f0b007819 */ /* 0x000fe200000006ff */
[----:B------:R-:W-:Y:S01]  /*36f0*/  @!PT LDS RZ, [RZ] ;  /* 0x00000000fffff984 */ /* 0x000fe20000000800 */
[----:B------:R-:W-:Y:S01]  /*3700*/  @!PT LDS RZ, [RZ] ;  /* 0x00000000fffff984 */ /* 0x000fe20000000800 */
[----:B------:R-:W-:Y:S01]  /*3710*/  @!PT LDS RZ, [RZ] ;  /* 0x00000000fffff984 */ /* 0x000fe20000000800 */
[----:B------:R-:W-:Y:S01]  /*3720*/  @!PT LDS RZ, [RZ] ;  /* 0x00000000fffff984 */ /* 0x000fe20000000800 */
[----:B------:R2:W-:Y:S06]  /*3730*/  MEMBAR.ALL.CTA ;  /* 0x0000000000007992 */ /* 0x0005ec0000008000 */
[----:B--2---:R-:W2:Y:S02]  /*3740*/  FENCE.VIEW.ASYNC.S ;  /* 0x00000000000073c6 */ /* 0x004ea40000000000 */
[----:B--2---:R2:W-:Y:S01]  /*3750*/  SYNCS.ARRIVE.TRANS64.RED.A1T0 RZ, [R3+URZ], RZ ;  /* 0x000000ff03ff79a7 */ /* 0x0045e200081004ff */
[----:B------:R2:W3:Y:S01]  /*3760*/  @P0 SYNCS.PHASECHK.TRANS64.TRYWAIT P2, [UR4], R2 ;  /* 0x00000002ff0005a7 */ /* 0x0004e20008041104 */
[----:B-1----:R-:W-:Y:S01]  /*3770*/  LOP3.LUT P1, RZ, R6, 0x1, RZ, 0xc0, !PT ;  /* 0x0000000106ff7812 */ /* 0x002fe2000782c0ff */
[----:B------:R-:W1:Y:S02]  /*3780*/  SYNCS.PHASECHK.TRANS64.TRYWAIT P0, [UR45+0xc0], R0 ;  /* 0x0000c000ff0075a7 */ /* 0x000e64000800112d */
[----:B-123--:R-:W-:Y:S10]  /*3790*/  @!P0 BRA `(.L_x_61) ;  /* 0x0000004c00208947 */ /* 0x00eff40003800000 */
.L_x_139:
[----:B------:R-:W-:Y:S01]  /*37a0*/  IADD3 R10, PT, PT, R10, 0x1, RZ ;  /* 0x000000010a0a7810 */ /* 0x000fe20007ffe0ff */
[----:B------:R-:W-:Y:S06]  /*37b0*/  BRA.U !UP4, `(.L_x_62) ;  /* 0x000000050c107547 */ /* 0x000fec000b800000 */
[----:B------:R-:W-:Y:S01]  /*37c0*/  UPLOP3.LUT UP2, UPT, UPT, UPT, UPT, 0x40, 0x4 ;  /* 0x000000000004789c */ /* 0x000fe20003f4e870 */
[----:B------:R-:W-:Y:S01]  /*37d0*/  UMOV UR38, UR64 ;  /* 0x0000004000267c82 */ /* 0x000fe20008000000 */
[----:B------:R-:W-:Y:S01]  /*37e0*/  UMOV UR37, UR47 ;  /* 0x0000002f00257c82 */ /* 0x000fe20008000000 */
[----:B------:R-:W-:-:S08]  /*37f0*/  UMOV UR5, UR39 ;  /* 0x0000002700057c82 */ /* 0x000fd00008000000 */
.L_x_65:
[----:B------:R-:W-:Y:S02]  /*3800*/  UIADD3 UR38, UPT, UPT, UR38, 0x1, URZ ;  /* 0x0000000126267890 */ /* 0x000fe4000fffe0ff */
[----:B------:R-:W-:Y:S02]  /*3810*/  ULEA UR7, UR5, UR41, 0x3 ;  /* 0x0000002905077291 */ /* 0x000fe4000f8e18ff */
[----:B------:R-:W-:Y:S01]  /*3820*/  UISETP.NE.AND UP3, UPT, UR38, URZ, UPT ;  /* 0x000000ff2600728c */ /* 0x000fe2000bf65270 */
[----:B--23--:R-:W-:Y:S10]  /*3830*/  @P2 BRA `(.L_x_63) ;  /* 0x00000000000c2947 */ /* 0x00cff40003800000 */
[----:B-1----:R-:W-:Y:S04]  /*3840*/  SHF.L.U32 R3, R8, 0x1f, RZ ;  /* 0x0000001f08037819 */ /* 0x002fe800000006ff */
[----:B------:R-:W1:Y:S02]  /*3850*/  SYNCS.PHASECHK.TRANS64.TRYWAIT P0, [UR7], R3 ;  /* 0x00000003ff0075a7 */ /* 0x000e640008001107 */
[----:B-1----:R-:W-:Y:S05]  /*3860*/  @!P0 BRA `(.L_x_64) ;  /* 0x0000004c00048947 */ /* 0x002fea0003800000 */
.L_x_63:
[----:B------:R-:W-:Y:S01]  /*3870*/  UISETP.NE.AND UP0, UPT, UR37, 0x1, UPT ;  /* 0x000000012500788c */ /* 0x000fe2000bf05270 */
[----:B------:R-:W-:Y:S01]  /*3880*/  PLOP3.LUT P2, PT, PT, PT, PT, 0x80, 0x8 ;  /* 0x000000000008781c */ /* 0x000fe20003f4f070 */
[----:B------:R-:W-:Y:S02]  /*3890*/  UIADD3 UR4, UPT, UPT, UR5, 0x1, URZ ;  /* 0x0000000105047890 */ /* 0x000fe4000fffe0ff */
[----:B------:R-:W-:Y:S02]  /*38a0*/  UIADD3 UR40, UPT, UPT, UR7, 0x20, URZ ;  /* 0x0000002007287890 */ /* 0x000fe4000fffe0ff */
[----:B------:R-:W-:Y:S01]  /*38b0*/  UISETP.NE.AND UP1, UPT, UR4, 0x4, UPT ;  /* 0x000000040400788c */ /* 0x000fe2000bf25270 */
[----:B------:R-:W-:Y:S01]  /*38c0*/  PLOP3.LUT P0, PT, PT, PT, UP0, 0x80, 0x8 ;  /* 0x000000000008781c */ /* 0x000fe20003f0f008 */
[----:B------:R-:W-:Y:S02]  /*38d0*/  UIADD3 UR37, UPT, UPT, UR37, -0x1, URZ ;  /* 0xffffffff25257890 */ /* 0x000fe4000fffe0ff */
[----:B------:R-:W-:Y:S02]  /*38e0*/  USEL UR6, URZ, 0x1, UP1 ;  /* 0x00000001ff067887 */ /* 0x000fe40008800000 */
[----:B------:R-:W-:Y:S01]  /*38f0*/  USEL UR39, UR4, URZ, UP1 ;  /* 0x000000ff04277287 */ /* 0x000fe20008800000 */
[----:B------:R-:W-:Y:S01]  /*3900*/  UMOV UR7, 0x40004040 ;  /* 0x4000404000077882 */ /* 0x000fe20000000000 */
[----:B------:R-:W-:Y:S02]  /*3910*/  UMOV UR35, 0x40004040 ;  /* 0x4000404000237882 */ /* 0x000fe40000000000 */
[----:B------:R-:W-:Y:S01]  /*3920*/  @UP0 ULEA UR4, UR39, UR41, 0x3 ;  /* 0x0000002927040291 */ /* 0x000fe2000f8e18ff */
[----:B------:R-:W-:Y:S01]  /*3930*/  LOP3.LUT R8, R8, UR6, RZ, 0x3c, !PT ;  /* 0x0000000608087c12 */ /* 0x000fe2000f8e3cff */
[----:B------:R-:W-:Y:S01]  /*3940*/  ULEA UR6, UR5, UR44, 0xa ;  /* 0x0000002c05067291 */ /* 0x000fe2000f8e50ff */
[----:B------:R-:W-:Y:S02]  /*3950*/  UMOV UR33, 0x40004040 ;  /* 0x4000404000217882 */ /* 0x000fe40000000000 */
[----:B-1----:R-:W-:Y:S01]  /*3960*/  @P0 SHF.L.U32 R0, R8, 0x1f, RZ ;  /* 0x0000001f08000819 */ /* 0x002fe200000006ff */
[----:B------:R-:W-:Y:S02]  /*3970*/  UIADD3 UR34, UPT, UPT, UR6, 0x2, URZ ;  /* 0x0000000206227890 */ /* 0x000fe4000fffe0ff */
[----:B------:R-:W-:Y:S01]  /*3980*/  UIADD3 UR30, UPT, UPT, UR6, 0x4, URZ ;  /* 0x00000004061e7890 */ /* 0x000fe2000fffe0ff */
[----:B------:R2:W3:Y:S01]  /*3990*/  @P0 SYNCS.PHASECHK.TRANS64.TRYWAIT P2, [UR4], R0 ;  /* 0x00000000ff0005a7 */ /* 0x0004e20008041104 */
[----:B------:R-:W-:Y:S02]  /*39a0*/  ULEA UR4, UR5, UR43, 0xb ;  /* 0x0000002b05047291 */ /* 0x000fe4000f8e58ff */
[----:B------:R-:W-:Y:S02]  /*39b0*/  UIADD3 UR26, UPT, UPT, UR6, 0x6, URZ ;  /* 0x00000006061a7890 */ /* 0x000fe4000fffe0ff */
        /* <DEDUP_REMOVED lines=10> */
[----:B------:R-:W-:Y:S01]  /*3a60*/  UIADD3 UR8, UPT, UPT, UR4, 0x406, URZ ;  /* 0x0000040604087890 */ /* 0x000fe2000fffe0ff */
[----:B------:R-:W-:Y:S01]  /*3a70*/  UMOV UR5, 0x40004040 ;  /* 0x4000404000057882 */ /* 0x000fe20000000000 */
[----:B------:R-:W-:Y:S01]  /*3a80*/  UMOV UR31, 0x40004040 ;  /* 0x40004040001f7882 */ /* 0x000fe20000000000 */
[----:B------:R1:W-:Y:S01]  /*3a90*/  UTCHMMA gdesc[UR4], gdesc[UR6], tmem[UR36], tmem[UR62], idesc[UR63], UP2 ;  /* 0x00ff3e06040075ea */ /* 0x0003e20009000024 */
[----:B------:R-:W-:Y:S01]  /*3aa0*/  UPLOP3.LUT UP2, UPT, UPT, UPT, UPT, 0x80, 0x8 ;  /* 0x000000000008789c */ /* 0x000fe20003f4f070 */
[----:B------:R2:W-:Y:S01]  /*3ab0*/  UTCHMMA gdesc[UR32], gdesc[UR34], tmem[UR36], tmem[UR60], idesc[UR61], UPT ;  /* 0x00ff3c22200075ea */ /* 0x0005e2000b800024 */
[----:B------:R-:W-:Y:S01]  /*3ac0*/  UMOV UR29, 0x40004040 ;  /* 0x40004040001d7882 */ /* 0x000fe20000000000 */
[----:B------:R-:W-:Y:S01]  /*3ad0*/  UMOV UR27, 0x40004040 ;  /* 0x40004040001b7882 */ /* 0x000fe20000000000 */
        /* <DEDUP_REMOVED lines=12> */
[----:B------:R-:W-:Y:S01]  /*3ba0*/  UMOV UR9, 0x40004040 ;  /* 0x4000404000097882 */ /* 0x000fe20000000000 */
[----:B------:R2:W-:Y:S01]  /*3bb0*/  UTCHMMA gdesc[UR12], gdesc[UR14], tmem[UR36], tmem[UR50], idesc[UR51], UPT ;  /* 0x00ff320e0c0075ea */ /* 0x0005e2000b800024 */
[----:B------:R2:W-:Y:S01]  /*3bc0*/  UTCHMMA gdesc[UR8], gdesc[UR10], tmem[UR36], tmem[UR48], idesc[UR49], UPT ;  /* 0x00ff300a080075ea */ /* 0x0005e2000b800024 */
[----:B------:R2:W-:Y:S01]  /*3bd0*/  UTCBAR.MULTICAST [UR40], URZ, UR42 ;  /* 0x000000ff280073e9 */ /* 0x0005e2000800082a */
[----:B-1----:R-:W-:Y:S01]  /*3be0*/  UMOV UR5, UR39 ;  /* 0x0000002700057c82 */ /* 0x002fe20008000000 */
[----:B------:R-:W-:Y:S05]  /*3bf0*/  BRA.U UP3, `(.L_x_65) ;  /* 0xfffffffd03007547 */ /* 0x000fea000b83ffff */
.L_x_62:
[----:B------:R-:W-:Y:S01]  /*3c00*/  UIADD3 UR4, UPT, UPT, UR46, 0x1, URZ ;  /* 0x000000012e047890 */ /* 0x000fe2000fffe0ff */
[C---:B------:R-:W-:Y:S01]  /*3c10*/  ISETP.NE.AND P0, PT, R10.reuse, 0x2, PT ;  /* 0x000000020a00780c */ /* 0x040fe20003f05270 */
[----:B------:R-:W-:Y:S02]  /*3c20*/  UIADD3 UR5, UPT, UPT, UR45, 0xa0, URZ ;  /* 0x000000a02d057890 */ /* 0x000fe4000fffe0ff */
[----:B------:R-:W-:Y:S01]  /*3c30*/  UISETP.NE.AND UP0, UPT, UR4, 0x4, UPT ;  /* 0x000000040400788c */ /* 0x000fe2000bf05270 */
[----:B-12---:R-:W-:Y:S02]  /*3c40*/  SEL R0, RZ, 0x1, P0 ;  /* 0x00000001ff007807 */ /* 0x006fe40000000000 */
[----:B------:R-:W-:Y:S01]  /*3c50*/  SEL R10, R10, RZ, P0 ;  /* 0x000000ff0a0a7207 */ /* 0x000fe20000000000 */
[----:B------:R-:W-:Y:S01]  /*3c60*/  USEL UR6, URZ, 0x1, UP0 ;  /* 0x00000001ff067887 */ /* 0x000fe20008000000 */
[----:B------:R-:W-:Y:S01]  /*3c70*/  LOP3.LUT R9, R9, R0, RZ, 0x3c, !PT ;  /* 0x0000000009097212 */ /* 0x000fe200078e3cff */
[----:B------:R-:W-:Y:S01]  /*3c80*/  USEL UR46, UR4, URZ, UP0 ;  /* 0x000000ff042e7287 */ /* 0x000fe20008000000 */
[----:B------:R1:W-:Y:S03]  /*3c90*/  UTCBAR [UR5], URZ ;  /* 0x000000ff050073e9 */ /* 0x0003e600080000ff */
[----:B------:R-:W-:Y:S01]  /*3ca0*/  LOP3.LUT R11, R11, UR6, RZ, 0x3c, !PT ;  /* 0x000000060b0b7c12 */ /* 0x000fe2000f8e3cff */
[----:B------:R-:W-:Y:S07]  /*3cb0*/  @P1 BRA `(.L_x_66) ;  /* 0xfffffff800501947 */ /* 0x000fee000383ffff */
[----:B------:R-:W2:Y:S01]  /*3cc0*/  S2UR UR8, SR_CgaCtaId ;  /* 0x00000000000879c3 */ /* 0x000ea20000008800 */
[----:B------:R-:W-:Y:S01]  /*3cd0*/  ELECT P0, URZ, PT ;  /* 0x0000000000ff782f */ /* 0x000fe20003800000 */
[----:B------:R-:W-:Y:S01]  /*3ce0*/  IMAD.MOV.U32 R0, RZ, RZ, 0x1 ;  /* 0x00000001ff007424 */ /* 0x000fe200078e00ff */
[----:B------:R-:W-:Y:S01]  /*3cf0*/  UIADD3 UR41, UPT, UPT, UR41, 0xc0, URZ ;  /* 0x000000c029297890 */ /* 0x000fe2000fffe0ff */
[----:B------:R-:W-:Y:S01]  /*3d00*/  SHF.L.U32 R3, R11, 0x1f, RZ ;  /* 0x0000001f0b037819 */ /* 0x000fe200000006ff */
[----:B------:R-:W-:-:S03]  /*3d10*/  UMOV UR4, 0x40 ;  /* 0x0000004000047882 */ /* 0x000fc60000000000 */
[----:B------:R-:W-:Y:S01]  /*3d20*/  UVIRTCOUNT.DEALLOC.SMPOOL 0x80 ;  /* 0x000000800000784c */ /* 0x000fe20000000000 */
[----:B--2---:R-:W-:Y:S02]  /*3d30*/  ULEA UR8, UR8, UR4, 0x18 ;  /* 0x0000000408087291 */ /* 0x004fe4000f8ec0ff */
[----:B------:R-:W-:-:S07]  /*3d40*/  ULEA UR4, UR46, UR41, 0x3 ;  /* 0x000000292e047291 */ /* 0x000fce000f8e18ff */
[----:B------:R2:W-:Y:S02]  /*3d50*/  @P0 STS.U8 [UR8+0x1c], R0 ;  /* 0x00001c00ff000988 */ /* 0x0005e40008000008 */
[----:B------:R-:W4:Y:S02]  /*3d60*/  SYNCS.PHASECHK.TRANS64.TRYWAIT P0, [UR4], R3 ;  /* 0x00000003ff0075a7 */ /* 0x000f240008001104 */
[----:B--2-4-:R-:W-:Y:S05]  /*3d70*/  @!P0 BRA `(.L_x_67) ;  /* 0x0000004400d88947 */ /* 0x014fea0003800000 */
.L_x_142:
[----:B------:R-:W-:-:S04]  /*3d80*/  UIADD3 UR4, UPT, UPT, UR46, 0x1, URZ ;  /* 0x000000012e047890 */ /* 0x000fc8000fffe0ff */
[----:B------:R-:W-:-:S04]  /*3d90*/  UISETP.NE.AND UP0, UPT, UR4, 0x4, UPT ;  /* 0x000000040400788c */ /* 0x000fc8000bf05270 */
[----:B------:R-:W-:Y:S02]  /*3da0*/  USEL UR6, URZ, 0x1, UP0 ;  /* 0x00000001ff067887 */ /* 0x000fe40008000000 */
[----:B------:R-:W-:-:S04]  /*3db0*/  USEL UR4, UR4, URZ, UP0 ;  /* 0x000000ff04047287 */ /* 0x000fc80008000000 */
[----:B-1----:R-:W-:Y:S01]  /*3dc0*/  ULEA UR5, UR4, UR41, 0x3 ;  /* 0x0000002904057291 */ /* 0x002fe2000f8e18ff */
[----:B------:R-:W-:-:S04]  /*3dd0*/  LOP3.LUT R2, R11, UR6, RZ, 0x3c, !PT ;  /* 0x000000060b027c12 */ /* 0x000fc8000f8e3cff */
[----:B--2---:R-:W-:-:S04]  /*3de0*/  SHF.L.U32 R3, R2, 0x1f, RZ ;  /* 0x0000001f02037819 */ /* 0x004fc800000006ff */
[----:B------:R-:W1:Y:S02]  /*3df0*/  SYNCS.PHASECHK.TRANS64.TRYWAIT P0, [UR5], R3 ;  /* 0x00000003ff0075a7 */ /* 0x000e640008001105 */
[----:B-1----:R-:W-:Y:S05]  /*3e00*/  @!P0 BRA `(.L_x_68) ;  /* 0x0000004400cc8947 */ /* 0x002fea0003800000 */
.L_x_144:
        /* <DEDUP_REMOVED lines=9> */
.L_x_146:
[----:B------:R-:W-:-:S04]  /*3ea0*/  UIADD3 UR4, UPT, UPT, UR4, 0x1, URZ ;  /* 0x0000000104047890 */ /* 0x000fc8000fffe0ff */
[----:B------:R-:W-:-:S04]  /*3eb0*/  UISETP.NE.AND UP0, UPT, UR4, 0x4, UPT ;  /* 0x000000040400788c */ /* 0x000fc8000bf05270 */
[----:B------:R-:W-:Y:S02]  /*3ec0*/  USEL UR5, URZ, 0x1, UP0 ;  /* 0x00000001ff057887 */ /* 0x000fe40008000000 */
[----:B------:R-:W-:-:S04]  /*3ed0*/  USEL UR4, UR4, URZ, UP0 ;  /* 0x000000ff04047287 */ /* 0x000fc80008000000 */
[----:B------:R-:W-:Y:S01]  /*3ee0*/  ULEA UR4, UR4, UR41, 0x3 ;  /* 0x0000002904047291 */ /* 0x000fe2000f8e18ff */
[----:B-1----:R-:W-:-:S04]  /*3ef0*/  LOP3.LUT R3, R2, UR5, RZ, 0x3c, !PT ;  /* 0x0000000502037c12 */ /* 0x002fc8000f8e3cff */
[----:B------:R-:W-:-:S04]  /*3f00*/  SHF.L.U32 R3, R3, 0x1f, RZ ;  /* 0x0000001f03037819 */ /* 0x000fc800000006ff */
[----:B------:R-:W1:Y:S02]  /*3f10*/  SYNCS.PHASECHK.TRANS64.TRYWAIT P0, [UR4], R3 ;  /* 0x00000003ff0075a7 */ /* 0x000e640008001104 */
[----:B-1----:R-:W-:Y:S05]  /*3f20*/  @!P0 BRA `(.L_x_70) ;  /* 0x0000004400b48947 */ /* 0x002fea0003800000 */
.L_x_148:
[----:B------:R-:W-:Y:S01]  /*3f30*/  NOP ;  /* 0x0000000000007918 */ /* 0x000fe20000000000 */
[----:B-1----:R-:W1:Y:S01]  /*3f40*/  LDS R0, [UR8+0x14] ;  /* 0x00001408ff007984 */ /* 0x002e620008000800 */
[----:B------:R-:W-:Y:S01]  /*3f50*/  ULOP3.LUT UR4, UR65, 0xffff, URZ, 0xc0, !UPT ;  /* 0x0000ffff41047892 */ /* 0x000fe2000f8ec0ff */
[----:B------:R-:W-:Y:S01]  /*3f60*/  UMOV UR5, 0xffff ;  /* 0x0000ffff00057882 */ /* 0x000fe20000000000 */
[----:B------:R-:W-:Y:S02]  /*3f70*/  UMOV UR6, 0x1 ;  /* 0x0000000100067882 */ /* 0x000fe40000000000 */
[----:B------:R-:W-:-:S04]  /*3f80*/  USHF.R.U32.HI UR4, URZ, 0x5, UR4 ;  /* 0x00000005ff047899 */ /* 0x000fc80008011604 */
[----:B------:R-:W-:Y:S02]  /*3f90*/  USHF.L.U32 UR5, UR5, UR4, URZ ;  /* 0x0000000405057299 */ /* 0x000fe400080006ff */
[----:B------:R-:W-:-:S04]  /*3fa0*/  USHF.L.U32 UR4, UR6, UR4, URZ ;  /* 0x0000000406047299 */ /* 0x000fc800080006ff */
[----:B-1----:R-:W-:-:S04]  /*3fb0*/  LOP3.LUT R0, R0, UR5, RZ, 0xc0, !PT ;  /* 0x0000000500007c12 */ /* 0x002fc8000f8ec0ff */
[----:B------:R-:W-:-:S13]  /*3fc0*/  ISETP.NE.AND P0, PT, R0, UR5, PT ;  /* 0x0000000500007c0c */ /* 0x000fda000bf05270 */
[----:B------:R-:W-:Y:S05]  /*3fd0*/  @P0 BRA `(.L_x_71) ;  /* 0x0000000000580947 */ /* 0x000fea0003800000 */
[----:B------:R-:W1:Y:S02]  /*3fe0*/  LDS R0, [UR8+0x18] ;  /* 0x00001808ff007984 */ /* 0x000e640008000800 */
[----:B-1----:R-:W-:-:S04]  /*3ff0*/  LOP3.LUT R0, R0, UR4, RZ, 0xc0, !PT ;  /* 0x0000000400007c12 */ /* 0x002fc8000f8ec0ff */
[----:B------:R-:W-:-:S13]  /*4000*/  ISETP.NE.AND P0, PT, R0, UR4, PT ;  /* 0x0000000400007c0c */ /* 0x000fda000bf05270 */
[----:B------:R-:W-:Y:S05]  /*4010*/  @P0 BRA `(.L_x_72) ;  /* 0x00000000003c0947 */ /* 0x000fea0003800000 */
[----:B------:R-:W1:Y:S01]  /*4020*/  S2R R2, SR_LANEID ;  /* 0x0000000000027919 */ /* 0x000e620000000000 */
[----:B------:R-:W-:Y:S01]  /*4030*/  ULOP3.LUT UR5, URZ, UR5, URZ, 0x33, !UPT ;  /* 0x00000005ff057292 */ /* 0x000fe2000f8e33ff */
[----:B------:R-:W-:Y:S01]  /*4040*/  LOP3.LUT R4, RZ, UR4, RZ, 0x33, !PT ;  /* 0x00000004ff047c12 */ /* 0x000fe2000f8e33ff */
[----:B------:R-:W-:Y:S02]  /*4050*/  VOTEU.ANY UR4, UPT, PT ;  /* 0x0000000000047886 */ /* 0x000fe400038e0100 */
[----:B------:R-:W-:Y:S01]  /*4060*/  UFLO.U32 UR4, UR4 ;  /* 0x00000004000472bd */ /* 0x000fe200080e0000 */
[----:B------:R-:W2:Y:S01]  /*4070*/  REDUX UR6, R4 ;  /* 0x00000000040673c4 */ /* 0x000ea20000000000 */
[----:B------:R-:W-:-:S06]  /*4080*/  IMAD.U32 R0, RZ, RZ, UR5 ;  /* 0x00000005ff007e24 */ /* 0x000fcc000f8e00ff */
[----:B------:R4:W-:Y:S01]  /*4090*/  UTCATOMSWS.AND URZ, UR5 ;  /* 0x0000000500ff79e3 */ /* 0x0009e20008000000 */
[----:B------:R-:W3:Y:S01]  /*40a0*/  REDUX UR7, R0 ;  /* 0x00000000000773c4 */ /* 0x000ee20000000000 */
[----:B-1----:R-:W-:Y:S01]  /*40b0*/  ISETP.EQ.U32.AND P0, PT, R2, UR4, PT ;  /* 0x0000000402007c0c */ /* 0x002fe2000bf02070 */
[----:B--2---:R-:W-:Y:S01]  /*40c0*/  IMAD.U32 R2, RZ, RZ, UR6 ;  /* 0x00000006ff027e24 */ /* 0x004fe2000f8e00ff */
[----:B---3--:R-:W-:-:S11]  /*40d0*/  MOV R3, UR7 ;  /* 0x0000000700037c02 */ /* 0x008fd60008000f00 */
[----:B------:R4:W-:Y:S04]  /*40e0*/  @P0 ATOMS.AND RZ, [UR8+0x14], R3 ;  /* 0x00001403ffff098c */ /* 0x0009e8000a800008 */
[----:B------:R4:W-:Y:S01]  /*40f0*/  @P0 ATOMS.AND RZ, [UR8+0x18], R2 ;  /* 0x00001802ffff098c */ /* 0x0009e2000a800008 */
[----:B------:R-:W-:Y:S05]  /*4100*/  BRA `(.L_x_73) ;  /* 0x0000000000147947 */ /* 0x000fea0003800000 */
.L_x_72:
[----:B------:R-:W-:Y:S02]  /*4110*/  MOV R2, 0x4130 ;  /* 0x0000413000027802 */ /* 0x000fe40000000f00 */
[----:B---3-5:R-:W-:Y:S05]  /*4120*/  CALL.REL.NOINC `($__internal_0_$__cuda_sm10x_tcgen05_guardrail_trap_col_being_dealloced_not_returned_by_alloc) ;  /* 0x0000004800287944 */ /* 0x028fea0003c00000 */
[----:B------:R-:W-:Y:S05]  /*4130*/  BRA `(.L_x_73) ;  /* 0x0000000000087947 */ /* 0x000fea0003800000 */
.L_x_71:
[----:B------:R-:W-:Y:S02]  /*4140*/  MOV R2, 0x4160 ;  /* 0x0000416000027802 */ /* 0x000fe40000000f00 */
[----:B---3-5:R-:W-:Y:S05]  /*4150*/  CALL.REL.NOINC `($__internal_2_$__cuda_sm10x_tcgen05_guardrail_trap_unallocated_columns_being_dealloced) ;  /* 0x0000004800347944 */ /* 0x028fea0003c00000 */
.L_x_73:
[----:B------:R-:W-:Y:S01]  /*4160*/  NOP ;  /* 0x0000000000007918 */ /* 0x000fe20000000000 */
[----:B----4-:R-:W-:Y:S05]  /*4170*/  EXIT ;  /* 0x000000000000794d */ /* 0x010fea0003800000 */
.L_x_55:
[----:B------:R-:W-:-:S09]  /*4180*/  UISETP.NE.OR UP0, UPT, UR22, 0x3, !UP3 ;  /* 0x000000031600788c */ /* 0x000fd2000df05670 */
[----:B------:R-:W-:Y:S05]  /*4190*/  BRA.U UP0, `(.L_x_74) ;  /* 0x0000000d00f07547 */ /* 0x000fea000b800000 */
[----:B------:R-:W1:Y:S01]  /*41a0*/  LDCU UR33, c[0x0][0x370] ;  /* 0x00006e00ff2177ac */ /* 0x000e620008000800 */
[----:B------:R-:W2:Y:S01]  /*41b0*/  LDC.64 R16, c[0x0][0x348] ;  /* 0x0000d200ff107b82 */ /* 0x000ea20000000a00 */
[----:B------:R-:W-:Y:S02]  /*41c0*/  HFMA2 R13, -RZ, RZ, 0, 0 ;  /* 0x00000000ff0d7431 */ /* 0x000fe400000001ff */
[----:B------:R-:W-:Y:S01]  /*41d0*/  IMAD.MOV.U32 R15, RZ, RZ, 0x1 ;  /* 0x00000001ff0f7424 */ /* 0x000fe200078e00ff */
[----:B------:R-:W1:Y:S01]  /*41e0*/  LDCU.128 UR28, c[0x0][0xb10] ;  /* 0x00016200ff1c77ac */ /* 0x000e620008000c00 */
[----:B------:R-:W-:Y:S01]  /*41f0*/  IMAD.MOV.U32 R14, RZ, RZ, RZ ;  /* 0x000000ffff0e7224 */ /* 0x000fe200078e00ff */
[----:B------:R-:W-:Y:S01]  /*4200*/  MOV R7, 0x2000 ;  /* 0x0000200000077802 */ /* 0x000fe20000000f00 */
[----:B------:R-:W3:Y:S01]  /*4210*/  LDCU UR32, c[0x0][0x374] ;  /* 0x00006e80ff2077ac */ /* 0x000ee20008000800 */
[----:B------:R-:W4:Y:S01]  /*4220*/  LDC.64 R2, c[0x0][0x888] ;  /* 0x00022200ff027b82 */ /* 0x000f220000000a00 */
[----:B------:R-:W3:Y:S01]  /*4230*/  LDCU UR15, c[0x0][0xb0c] ;  /* 0x00016180ff0f77ac */ /* 0x000ee20008000800 */
[----:B------:R-:W3:Y:S06]  /*4240*/  LDCU UR38, c[0x0][0xb20] ;  /* 0x00016400ff2677ac */ /* 0x000eec0008000800 */
[----:B------:R-:W2:Y:S01]  /*4250*/  LDC.64 R4, c[0x0][0x890] ;  /* 0x00022400ff047b82 */ /* 0x000ea20000000a00 */
[----:B------:R-:W3:Y:S01]  /*4260*/  LDCU UR4, c[0x0][0xb30] ;  /* 0x00016600ff0477ac */ /* 0x000ee20008000800 */
[----:B-1----:R-:W-:-:S02]  /*4270*/  UIMAD.WIDE.U32 UR6, UR33, UR28, URZ ;  /* 0x0000001c210672a5 */ /* 0x002fc4000f8e00ff */
[----:B---3--:R-:W-:Y:S01]  /*4280*/  UIMAD.WIDE.U32 UR8, UR32, UR31, URZ ;  /* 0x0000001f200872a5 */ /* 0x008fe2000f8e00ff */
[----:B------:R-:W-:Y:S01]  /*4290*/  UMOV UR24, 0x400 ;  /* 0x0000040000187882 */ /* 0x000fe20000000000 */
[----:B------:R-:W-:-:S03]  /*42a0*/  UPLOP3.LUT UP3, UPT, UPT, UPT, UPT, 0x40, 0x4 ;  /* 0x000000000004789c */ /* 0x000fc60003f6e870 */
[----:B------:R-:W-:Y:S01]  /*42b0*/  UMOV UR6, UR7 ;  /* 0x0000000700067c82 */ /* 0x000fe20008000000 */
[----:B------:R-:W-:Y:S01]  /*42c0*/  UISETP.GE.AND UP0, UPT, UR42, 0x1, UPT ;  /* 0x000000012a00788c */ /* 0x000fe2000bf06270 */
[----:B------:R-:W-:Y:S01]  /*42d0*/  UMOV UR34, UR9 ;  /* 0x0000000900227c82 */ /* 0x000fe20008000000 */
[----:B------:R-:W-:Y:S01]  /*42e0*/  UISETP.NE.AND UP4, UPT, UR42, 0x1, UPT ;  /* 0x000000012a00788c */ /* 0x000fe2000bf85270 */
[----:B------:R-:W1:Y:S01]  /*42f0*/  LDCU.64 UR16, c[0x0][0xb28] ;  /* 0x00016500ff1077ac */ /* 0x000e620008000a00 */
[----:B------:R-:W-:Y:S02]  /*4300*/  ULEA UR24, UR54, UR24, 0x18 ;  /* 0x0000001836187291 */ /* 0x000fe4000f8ec0ff */
[----:B------:R-:W-:Y:S02]  /*4310*/  UISETP.NE.AND UP6, UPT, UR15, 0x1, UPT ;  /* 0x000000010f00788c */ /* 0x000fe4000bfc5270 */
[----:B------:R-:W-:Y:S02]  /*4320*/  UISETP.NE.AND UP5, UPT, UR30, 0x1, UPT ;  /* 0x000000011e00788c */ /* 0x000fe4000bfa5270 */
[----:B------:R-:W-:-:S02]  /*4330*/  USHF.R.U32.HI UR35, URZ, UR29, UR6 ;  /* 0x0000001dff237299 */ /* 0x000fc40008011606 */
[----:B------:R-:W-:Y:S02]  /*4340*/  USHF.R.U32.HI UR34, URZ, UR38, UR34 ;  /* 0x00000026ff227299 */ /* 0x000fe40008011622 */
[----:B------:R-:W-:Y:S01]  /*4350*/  UISETP.NE.AND UP2, UPT, UR4, 0x1, UPT ;  /* 0x000000010400788c */ /* 0x000fe2000bf45270 */
[----:B------:R-:W-:-:S10]  /*4360*/  UMOV UR12, URZ ;  /* 0x000000ff000c7c82 */ /* 0x000fd40008000000 */
.L_x_83:
[C---:B------:R-:W-:Y:S02]  /*4370*/  LEA R12, R14.reuse, UR24, 0x3 ;  /* 0x000000180e0c7c11 */ /* 0x040fe4000f8e18ff */
[----:B------:R-:W-:Y:S02]  /*4380*/  SHF.L.U32 R9, R13, 0x1f, RZ ;  /* 0x0000001f0d097819 */ /* 0x000fe400000006ff */
[----:B------:R-:W-:Y:S02]  /*4390*/  LEA R10, R14, UR24, 0x4 ;  /* 0x000000180e0a7c11 */ /* 0x000fe4000f8e20ff */
[----:B---3--:R-:W3:Y:S02]  /*43a0*/  SYNCS.PHASECHK.TRANS64.TRYWAIT P0, [R12+URZ+0x80], R9 ;  /* 0x000080090c0075a7 */ /* 0x008ee400080011ff */
[----:B---3--:R-:W-:Y:S05]  /*43b0*/  @!P0 BRA `(.L_x_75) ;  /* 0x0000004000a88947 */ /* 0x008fea0003800000 */
.L_x_149:
[----:B---3--:R-:W3:Y:S01]  /*43c0*/  LDS.128 R8, [R10+0x110] ;  /* 0x000110000a087984 */ /* 0x008ee20000000c00 */
[----:B------:R-:W-:Y:S01]  /*43d0*/  UISETP.GE.AND UP0, UPT, UR42, 0x1, UPT ;  /* 0x000000012a00788c */ /* 0x000fe2000bf06270 */
[----:B------:R-:W-:Y:S01]  /*43e0*/  @!PT LDS RZ, [RZ] ;  /* 0x00000000fffff984 */ /* 0x000fe20000000800 */
[----:B------:R-:W-:Y:S01]  /*43f0*/  @!PT LDS RZ, [RZ] ;  /* 0x00000000fffff984 */ /* 0x000fe20000000800 */
[----:B------:R-:W-:Y:S01]  /*4400*/  @!PT LDS RZ, [RZ] ;  /* 0x00000000fffff984 */ /* 0x000fe20000000800 */
[----:B------:R-:W-:Y:S01]  /*4410*/  @!PT LDS RZ, [RZ] ;  /* 0x00000000fffff984 */ /* 0x000fe20000000800 */
[----:B------:R1:W-:Y:S06]  /*4420*/  MEMBAR.ALL.CTA ;  /* 0x0000000000007992 */ /* 0x0003ec0000008000 */
[----:B-1----:R-:W1:Y:S01]  /*4430*/  FENCE.VIEW.ASYNC.S ;  /* 0x00000000000073c6 */ /* 0x002e620000000000 */
[----:B---3--:R-:W-:Y:S11]  /*4440*/  LOP3.LUT P0, RZ, R10, 0x1, RZ, 0xc0, !PT ;  /* 0x000000010aff7812 */ /* 0x008ff6000780c0ff */
[----:B------:R-:W-:Y:S02]  /*4450*/  @!UPT UIADD3 URZ, UPT, UPT, URZ, URZ, URZ ;  /* 0x000000fffffff290 */ /* 0x000fe4000fffe0ff */
[----:B-1----:R-:W-:Y:S01]  /*4460*/  VOTEU.ANY UP1, P0 ;  /* 0x0000000000ff7886 */ /* 0x002fe20000020100 */
[----:B------:R-:W-:Y:S11]  /*4470*/  PLOP3.LUT P0, PT, PT, PT, UP1, 0x80, 0x8 ;  /* 0x000000000008781c */ /* 0x000ff60003f0f018 */
[----:B------:R-:W-:Y:S02]  /*4480*/  @!UPT UIADD3 URZ, UPT, UPT, URZ, URZ, URZ ;  /* 0x000000fffffff290 */ /* 0x000fe4000fffe0ff */
[----:B------:R-:W-:Y:S02]  /*4490*/  @P0 SHF.R.U32.HI R0, RZ, 0x10, R9 ;  /* 0x00000010ff000819 */ /* 0x000fe40000011609 */
[----:B------:R-:W-:Y:S02]  /*44a0*/  @P0 MOV R6, R8 ;  /* 0x0000000800060202 */ /* 0x000fe40000000f00 */
[----:B------:R-:W-:Y:S01]  /*44b0*/  @P0 R2UR UR4, R0 ;  /* 0x00000000000402ca */ /* 0x000fe200000e0000 */
[----:B------:R-:W-:Y:S01]  /*44c0*/  VIADD R0, R12, 0x90 ;  /* 0x000000900c007836 */ /* 0x000fe20000000000 */
[----:B------:R-:W-:Y:S02]  /*44d0*/  @P0 LOP3.LUT R8, R9, 0xffff, RZ, 0xc0, !PT ;  /* 0x0000ffff09080812 */ /* 0x000fe400078ec0ff */
[----:B------:R-:W-:Y:S02]  /*44e0*/  @P0 R2UR UR6, R6 ;  /* 0x00000000060602ca */ /* 0x000fe400000e0000 */
[----:B------:R-:W-:Y:S02]  /*44f0*/  PRMT R0, RZ, 0x654, R0 ;  /* 0x00000654ff007816 */ /* 0x000fe40000000000 */
[----:B------:R-:W-:Y:S02]  /*4500*/  @P0 R2UR UR5, R8 ;  /* 0x00000000080502ca */ /* 0x000fe400000e0000 */
[----:B------:R1:W-:Y:S03]  /*4510*/  SYNCS.ARRIVE.TRANS64.RED.A1T0 RZ, [R0+URZ], RZ ;  /* 0x000000ff00ff79a7 */ /* 0x0003e600081004ff */
[----:B------:R-:W-:Y:S04]  /*4520*/  @UP1 UMOV UR27, UR4 ;  /* 0x00000004001b1c82 */ /* 0x000fe80008000000 */
[----:B------:R-:W-:Y:S04]  /*4530*/  @UP1 UMOV UR14, UR6 ;  /* 0x00000006000e1c82 */ /* 0x000fe80008000000 */
[----:B------:R-:W-:Y:S01]  /*4540*/  @UP1 UMOV UR13, UR5 ;  /* 0x00000005000d1c82 */ /* 0x000fe20008000000 */
[----:B------:R-:W-:Y:S05]  /*4550*/  BRA.U !UP0, `(.L_x_76) ;  /* 0x0000000108a47547 */ /* 0x000fea000b800000 */
[----:B------:R-:W-:Y:S02]  /*4560*/  UIMAD.WIDE.U32 UR8, UR13, UR31, URZ ;  /* 0x0000001f0d0872a5 */ /* 0x000fe4000f8e00ff */
[----:B------:R-:W-:Y:S02]  /*4570*/  UIMAD.WIDE.U32 UR10, UR14, UR28, URZ ;  /* 0x0000001c0e0a72a5 */ /* 0x000fe4000f8e00ff */
[----:B------:R-:W-:Y:S02]  /*4580*/  USEL UR4, UR32, UR34, !UP5 ;  /* 0x0000002220047287 */ /* 0x000fe4000e800000 */
[----:B------:R-:W-:Y:S02]  /*4590*/  USEL UR7, UR33, UR35, !UP6 ;  /* 0x0000002321077287 */ /* 0x000fe4000f000000 */
[----:B------:R-:W-:Y:S02]  /*45a0*/  UIMAD.WIDE.U32 UR18, UR4, UR16, URZ ;  /* 0x00000010041272a5 */ /* 0x000fe4000f8e00ff */
[----:B------:R-:W-:Y:S01]  /*45b0*/  UIMAD.WIDE.U32 UR20, UR7, UR16, URZ ;  /* 0x00000010071472a5 */ /* 0x000fe2000f8e00ff */
[----:B------:R-:W-:Y:S02]  /*45c0*/  UMOV UR5, UR9 ;  /* 0x0000000900057c82 */ /* 0x000fe40008000000 */
[----:B------:R-:W-:Y:S03]  /*45d0*/  USHF.R.U32.HI UR6, URZ, UR38, UR5 ;  /* 0x00000026ff067299 */ /* 0x000fe60008011605 */
[----:B------:R-:W-:Y:S01]  /*45e0*/  UMOV UR5, UR11 ;  /* 0x0000000b00057c82 */ /* 0x000fe20008000000 */
[----:B------:R-:W-:Y:S02]  /*45f0*/  USEL UR6, UR13, UR6, !UP5 ;  /* 0x000000060d067287 */ /* 0x000fe4000e800000 */
[----:B------:R-:W-:Y:S02]  /*4600*/  USHF.R.U32.HI UR8, URZ, UR29, UR5 ;  /* 0x0000001dff087299 */ /* 0x000fe40008011605 */
[----:B------:R-:W-:Y:S01]  /*4610*/  UIMAD.WIDE.U32 UR10, UR6, UR16, URZ ;  /* 0x00000010060a72a5 */ /* 0x000fe2000f8e00ff */
[----:B------:R-:W-:Y:S02]  /*4620*/  UMOV UR5, UR19 ;  /* 0x0000001300057c82 */ /* 0x000fe40008000000 */
[----:B------:R-:W-:Y:S03]  /*4630*/  @UP4 USHF.R.U32.HI UR4, URZ, UR17, UR5 ;  /* 0x00000011ff044299 */ /* 0x000fe60008011605 */
[----:B------:R-:W-:Y:S01]  /*4640*/  UMOV UR5, UR21 ;  /* 0x0000001500057c82 */ /* 0x000fe20008000000 */
[----:B------:R-:W-:Y:S02]  /*4650*/  UIMAD UR4, UR42, UR4, URZ ;  /* 0x000000042a0472a4 */ /* 0x000fe4000f8e02ff */
[----:B------:R-:W-:Y:S02]  /*4660*/  @UP4 USHF.R.U32.HI UR7, URZ, UR17, UR5 ;  /* 0x00000011ff074299 */ /* 0x000fe40008011605 */
[----:B------:R-:W-:Y:S02]  /*4670*/  USEL UR5, UR14, UR8, !UP6 ;  /* 0x000000080e057287 */ /* 0x000fe4000f000000 */
[----:B------:R-:W-:Y:S02]  /*4680*/  UIMAD UR8, UR42, UR7, URZ ;  /* 0x000000072a0872a4 */ /* 0x000fe4000f8e02ff */
[----:B------:R-:W-:Y:S03]  /*4690*/  UISETP.GE.AND UP0, UPT, UR6, UR4, UPT ;  /* 0x000000040600728c */ /* 0x000fe6000bf06270 */
[----:B------:R-:W-:Y:S01]  /*46a0*/  UMOV UR4, UR11 ;  /* 0x0000000b00047c82 */ /* 0x000fe20008000000 */
[----:B------:R-:W-:Y:S02]  /*46b0*/  UISETP.GE.OR UP0, UPT, UR5, UR8, UP0 ;  /* 0x000000080500728c */ /* 0x000fe40008706670 */
[----:B------:R-:W-:Y:S02]  /*46c0*/  USHF.R.U32.HI UR4, URZ, UR17, UR4 ;  /* 0x00000011ff047299 */ /* 0x000fe40008011604 */
[----:B------:R-:W-:Y:S02]  /*46d0*/  UIMAD.WIDE.U32 UR8, UR5, UR16, URZ ;  /* 0x00000010050872a5 */ /* 0x000fe4000f8e00ff */
[----:B------:R-:W-:Y:S04]  /*46e0*/  USEL UR10, UR6, UR4, !UP4 ;  /* 0x00000004060a7287 */ /* 0x000fe8000e000000 */
[----:B------:R-:W-:Y:S01]  /*46f0*/  UIADD3 UR11, UPT, UPT, -UR10, URZ, URZ ;  /* 0x000000ff0a0b7290 */ /* 0x000fe2000fffe1ff */
[----:B------:R-:W-:Y:S02]  /*4700*/  @!UP0 UMOV UR4, UR9 ;  /* 0x0000000900048c82 */ /* 0x000fe40008000000 */
[----:B------:R-:W-:Y:S02]  /*4710*/  @!UP0 USHF.R.U32.HI UR4, URZ, UR17, UR4 ;  /* 0x00000011ff048299 */ /* 0x000fe40008011604 */
[----:B------:R-:W-:Y:S02]  /*4720*/  UIMAD UR8, UR42, UR11, UR6 ;  /* 0x0000000b2a0872a4 */ /* 0x000fe4000f8e0206 */
[----:B------:R-:W-:Y:S04]  /*4730*/  @!UP0 USEL UR4, UR5, UR4, !UP4 ;  /* 0x0000000405048287 */ /* 0x000fe8000e000000 */
[----:B------:R-:W-:Y:S02]  /*4740*/  @!UP0 UIMAD UR8, UR7, UR8, UR4 ;  /* 0x00000008070882a4 */ /* 0x000fe4000f8e0204 */
[----:B------:R-:W-:Y:S02]  /*4750*/  @!UP0 UIADD3 UR9, UPT, UPT, UR10, -UR4, URZ ;  /* 0x800000040a098290 */ /* 0x000fe4000fffe0ff */
[----:B------:R-:W-:Y:S02]  /*4760*/  UIADD3 UR4, UPT, UPT, -UR5, URZ, URZ ;  /* 0x000000ff05047290 */ /* 0x000fe4000fffe1ff */
[----:B------:R-:W-:Y:S02]  /*4770*/  UIADD3 UR7, UPT, UPT, -UR6, URZ, URZ ;  /* 0x000000ff06077290 */ /* 0x000fe4000fffe1ff */
[----:B------:R-:W-:Y:S02]  /*4780*/  @!UP0 UIMAD UR6, UR9, UR42, UR5 ;  /* 0x0000002a090682a4 */ /* 0x000fe4000f8e0205 */
[----:B------:R-:W-:Y:S02]  /*4790*/  UIMAD UR14, UR15, UR4, UR14 ;  /* 0x000000040f0e72a4 */ /* 0x000fe4000f8e020e */
[----:B------:R-:W-:Y:S01]  /*47a0*/  UIMAD UR13, UR30, UR7, UR13 ;  /* 0x000000071e0d72a4 */ /* 0x000fe2000f8e020d */
[----:B------:R-:W-:Y:S02]  /*47b0*/  @!UP0 UMOV UR5, UR8 ;  /* 0x0000000800058c82 */ /* 0x000fe40008000000 */
[----:B------:R-:W-:Y:S02]  /*47c0*/  UIMAD UR14, UR5, UR15, UR14 ;  /* 0x0000000f050e72a4 */ /* 0x000fe4000f8e020e */
[----:B------:R-:W-:Y:S11]  /*47d0*/  UIMAD UR13, UR6, UR30, UR13 ;  /* 0x0000001e060d72a4 */ /* 0x000ff6000f8e020d */
[----:B------:R-:W-:Y:S01]  /*47e0*/  @!UPT UIADD3 URZ, UPT, UPT, URZ, URZ, URZ ;  /* 0x000000fffffff290 */ /* 0x000fe2000fffe0ff */
.L_x_76:
[----:B------:R-:W3:Y:S01]  /*47f0*/  @!UP2 LDCU.128 UR20, c[0x0][0xb10] ;  /* 0x00016200ff14a7ac */ /* 0x000ee20008000c00 */
[C---:B--2---:R-:W-:Y:S02]  /*4800*/  ISETP.NE.U32.AND P1, PT, R4.reuse, RZ, PT ;  /* 0x000000ff0400720c */ /* 0x044fe40003f25070 */
[----:B------:R-:W-:Y:S02]  /*4810*/  ISETP.NE.U32.AND P0, PT, R4, RZ, PT ;  /* 0x000000ff0400720c */ /* 0x000fe40003f05070 */
[C---:B------:R-:W-:Y:S02]  /*4820*/  ISETP.NE.AND.EX P1, PT, R5.reuse, RZ, PT, P1 ;  /* 0x000000ff0500720c */ /* 0x040fe40003f25310 */
[----:B------:R-:W-:Y:S01]  /*4830*/  ISETP.NE.AND.EX P0, PT, R5, RZ, PT, P0 ;  /* 0x000000ff0500720c */ /* 0x000fe20003f05300 */
[----:B------:R-:W2:Y:S01]  /*4840*/  @!UP2 LDCU UR5, c[0x0][0xb0c] ;  /* 0x00016180ff05a7ac */ /* 0x000ea20008000800 */
[----:B------:R-:W-:Y:S02]  /*4850*/  USHF.L.U32 UR11, UR25, 0x7, URZ ;  /* 0x00000007190b7899 */ /* 0x000fe400080006ff */
[----:B------:R-:W-:Y:S02]  /*4860*/  USHF.L.U32 UR10, UR26, 0x6, URZ ;  /* 0x000000061a0a7899 */ /* 0x000fe400080006ff */
[----:B---3--:R-:W-:Y:S07]  /*4870*/  UIMAD.WIDE.U32 UR6, UR14, UR20, URZ ;  /* 0x000000140e0672a5 */ /* 0x008fee000f8e00ff */
[----:B------:R-:W-:Y:S01]  /*4880*/  @!UP2 UMOV UR4, UR7 ;  /* 0x000000070004ac82 */ /* 0x000fe20008000000 */
[----:B--2---:R-:W-:Y:S02]  /*4890*/  @!UP2 UISETP.NE.AND UP0, UPT, UR5, 0x1, UPT ;  /* 0x000000010500a88c */ /* 0x004fe4000bf05270 */
[----:B------:R-:W-:Y:S02]  /*48a0*/  @!UP2 USHF.R.U32.HI UR4, URZ, UR21, UR4 ;  /* 0x00000015ff04a299 */ /* 0x000fe40008011604 */
[----:B------:R-:W-:Y:S02]  /*48b0*/  UIMAD.WIDE.U32 UR6, UR13, UR23, URZ ;  /* 0x000000170d0672a5 */ /* 0x000fe4000f8e00ff */
[----:B------:R-:W-:Y:S02]  /*48c0*/  @!UP2 USEL UR8, UR14, UR4, !UP0 ;  /* 0x000000040e08a287 */ /* 0x000fe4000c000000 */
[----:B------:R-:W-:Y:S03]  /*48d0*/  @!UP2 UISETP.NE.AND UP0, UPT, UR22, 0x1, UPT ;  /* 0x000000011600a88c */ /* 0x000fe6000bf05270 */
[----:B------:R-:W-:Y:S02]  /*48e0*/  @!UP2 UMOV UR6, UR7 ;  /* 0x000000070006ac82 */ /* 0x000fe40008000000 */
[----:B------:R-:W2:Y:S02]  /*48f0*/  @!UP2 LDCU UR4, c[0x0][0xb20] ;  /* 0x00016400ff04a7ac */ /* 0x000ea40008000800 */
[----:B--2---:R-:W-:Y:S04]  /*4900*/  @!UP2 USHF.R.U32.HI UR6, URZ, UR4, UR6 ;  /* 0x00000004ff06a299 */ /* 0x004fe80008011606 */
[----:B------:R-:W-:Y:S04]  /*4910*/  @!UP2 USEL UR6, UR13, UR6, !UP0 ;  /* 0x000000060d06a287 */ /* 0x000fe8000c000000 */
[----:B------:R-:W-:Y:S02]  /*4920*/  @!UP2 UIADD3 UR4, UPT, UPT, -UR8, UR6, URZ ;  /* 0x000000060804a290 */ /* 0x000fe4000fffe1ff */
[----:B------:R-:W-:Y:S02]  /*4930*/  @!UP2 UIADD3 UR6, UPT, UPT, UR8, -UR6, URZ ;  /* 0x800000060806a290 */ /* 0x000fe4000fffe0ff */
[----:B------:R-:W-:Y:S02]  /*4940*/  @!UP2 UIMAD UR14, UR4, UR5, UR14 ;  /* 0x00000005040ea2a4 */ /* 0x000fe4000f8e020e */
[----:B------:R-:W-:Y:S01]  /*4950*/  @!UP2 UIMAD UR13, UR6, UR22, UR13 ;  /* 0x00000016060da2a4 */ /* 0x000fe2000f8e020d */
[----:B------:R-:W-:Y:S11]  /*4960*/  BRA.U UP3, `(.L_x_77) ;  /* 0x0000000103107547 */ /* 0x000ff6000b800000 */
[----:B-1----:R-:W-:Y:S04]  /*4970*/  MOV R0, UR37 ;  /* 0x0000002500007c02 */ /* 0x002fe80008000f00 */
[----:B------:R-:W-:Y:S04]  /*4980*/  SHF.L.U32 R9, R0, 0x1f, RZ ;  /* 0x0000001f00097819 */ /* 0x000fe800000006ff */
[----:B------:R-:W1:Y:S02]  /*4990*/  SYNCS.PHASECHK.TRANS64.TRYWAIT P2, [UR24+0x78], R9 ;  /* 0x00007809ff0075a7 */ /* 0x000e640008041118 */
[----:B-1----:R-:W-:Y:S05]  /*49a0*/  @!P2 BRA `(.L_x_78) ;  /* 0x0000003c0040a947 */ /* 0x002fea0003800000 */
.L_x_77:
[----:B------:R-:W-:Y:S05]  /*49b0*/  @!P1 BRA `(.L_x_79) ;  /* 0x0000000000309947 */ /* 0x000fea0003800000 */
[----:B----4-:R-:W-:Y:S01]  /*49c0*/  ISETP.NE.U32.AND P1, PT, R2, RZ, PT ;  /* 0x000000ff0200720c */ /* 0x010fe20003f25070 */
[----:B------:R-:W2:Y:S01]  /*49d0*/  LDCU.64 UR4, c[0x0][0x358] ;  /* 0x00006b00ff0477ac */ /* 0x000ea20008000a00 */
[----:B------:R-:W-:Y:S02]  /*49e0*/  IMAD.MOV.U32 R84, RZ, RZ, 0x1 ;  /* 0x00000001ff547424 */ /* 0x000fe400078e00ff */
[----:B------:R-:W-:Y:S11]  /*49f0*/  ISETP.NE.AND.EX P1, PT, R3, RZ, PT, P1 ;  /* 0x000000ff0300720c */ /* 0x000ff60003f25310 */
[----:B------:R-:W-:Y:S02]  /*4a00*/  @!UPT UIADD3 URZ, UPT, UPT, URZ, URZ, URZ ;  /* 0x000000fffffff290 */ /* 0x000fe4000fffe0ff */
[----:B-1----:R-:W1:Y:S01]  /*4a10*/  @P1 LDC.64 R8, c[0x0][0x888] ;  /* 0x00022200ff081b82 */ /* 0x002e620000000a00 */
[----:B------:R-:W-:Y:S04]  /*4a20*/  @P1 IMAD R0, R4, UR36, RZ ;  /* 0x0000002404001c24 */ /* 0x000fe8000f8e02ff */
[----:B-1----:R-:W-:Y:S04]  /*4a30*/  @P1 IMAD.WIDE R8, R0, 0x4, R8 ;  /* 0x0000000400081825 */ /* 0x002fe800078e0208 */
[----:B------:R-:W-:Y:S01]  /*4a40*/  HFMA2 R0, -RZ, RZ, 0, 5.9604644775390625e-08 ;  /* 0x00000001ff007431 */ /* 0x000fe200000001ff */
[----:B--2--5:R2:W5:Y:S04]  /*4a50*/  @P1 LDG.E R41, desc[UR4][R8.64] ;  /* 0x0000000408291981 */ /* 0x024568000c1e1900 */
[----:B------:R-:W-:Y:S01]  /*4a60*/  @!P1 PRMT R84, R0, 0x7610, R84 ;  /* 0x0000761000549816 */ /* 0x000fe20000000054 */
[----:B--2---:R-:W3:Y:S06]  /*4a70*/  @!P1 LDC R41, c[0x0][0x880] ;  /* 0x00022000ff299b82 */ /* 0x004eec0000000800 */
.L_x_79:
[----:B---3-5:R-:W-:Y:S01]  /*4a80*/  @!P0 FSETP.EQ.AND P1, PT, R41, RZ, PT ;  /* 0x000000ff2900820b */ /* 0x028fe20003f22000 */
[----:B------:R-:W-:Y:S01]  /*4a90*/  @!UPT UIADD3 URZ, UPT, UPT, URZ, URZ, URZ ;  /* 0x000000fffffff290 */ /* 0x000fe2000fffe0ff */
[----:B------:R-:W-:Y:S11]  /*4aa0*/  @!P0 BRA `(.L_x_80) ;  /* 0x0000000000188947 */ /* 0x000ff60003800000 */
[----:B------:R-:W-:Y:S02]  /*4ab0*/  LOP3.LUT P0, RZ, R84, 0xff, RZ, 0xc0, !PT ;  /* 0x000000ff54ff7812 */ /* 0x000fe4000780c0ff */
[----:B----4-:R-:W-:Y:S04]  /*4ac0*/  ISETP.NE.U32.AND P1, PT, R2, RZ, PT ;  /* 0x000000ff0200720c */ /* 0x010fe80003f25070 */
[----:B------:R-:W-:Y:S04]  /*4ad0*/  ISETP.NE.AND.EX P1, PT, R3, RZ, PT, P1 ;  /* 0x000000ff0300720c */ /* 0x000fe80003f25310 */
[----:B------:R-:W-:Y:S03]  /*4ae0*/  PLOP3.LUT P1, PT, P1, PT, PT, 0x8, 0x80 ;  /* 0x000000000080781c */ /* 0x000fe60000f2e170 */
[----:B------:R-:W-:Y:S11]  /*4af0*/  @P0 FSETP.EQ.AND P1, PT, R41, RZ, PT ;  /* 0x000000ff2900020b */ /* 0x000ff60003f22000 */
[----:B------:R-:W-:Y:S02]  /*4b00*/  @!UPT UIADD3 URZ, UPT, UPT, URZ, URZ, URZ ;  /* 0x000000fffffff290 */ /* 0x000fe4000fffe0ff */
.L_x_80:
[----:B------:R-:W-:Y:S01]  /*4b10*/  ULEA UR4, UR12, UR24, 0x3 ;  /* 0x000000180c047291 */ /* 0x000fe2000f8e18ff */
[----:B-1----:R-:W-:Y:S02]  /*4b20*/  SHF.L.U32 R9, R15, 0x1f, RZ ;  /* 0x0000001f0f097819 */ /* 0x002fe400000006ff */
[----:B------:R-:W-:Y:S04]  /*4b30*/  ELECT P0, URZ, PT ;  /* 0x0000000000ff782f */ /* 0x000fe80003800000 */
[----:B------:R-:W-:Y:S02]  /*4b40*/  PLOP3.LUT P1, PT, P1, P0, PT, 0xf2, 0x2f ;  /* 0x00000000002f781c */ /* 0x000fe40000f21e72 */
[----:B------:R-:W1:Y:S11]  /*4b50*/  SYNCS.PHASECHK.TRANS64.TRYWAIT P2, [UR4+0x58], R9 ;  /* 0x00005809ff0075a7 */ /* 0x000e760008041104 */
[----:B------:R-:W-:Y:S05]  /*4b60*/  @!P1 IADD3 R8, P0, PT, R16, 0x580, RZ ;  /* 0x0000058010089810 */ /* 0x000fea0007f1e0ff */
[----:B------:R-:W-:Y:S01]  /*4b70*/  @!P1 IMAD.X R6, RZ, RZ, R17, P0 ;  /* 0x000000ffff069224 */ /* 0x000fe200000e0611 */
[----:B-1----:R-:W-:Y:S07]  /*4b80*/  @!P2 BRA `(.L_x_81) ;  /* 0x0000003800e0a947 */ /* 0x002fee0003800000 */
.L_x_152:
[----:B------:R-:W-:Y:S01]  /*4b90*/  @!P1 R2UR UR7, R6 ;  /* 0x00000000060792ca */ /* 0x000fe200000e0000 */
[----:B------:R-:W-:Y:S01]  /*4ba0*/  UIADD3 UR5, UPT, UPT, UR12, 0x1, URZ ;  /* 0x000000010c057890 */ /* 0x000fe2000fffe0ff */
[----:B------:R-:W-:Y:S01]  /*4bb0*/  @!P1 R2UR UR6, R8 ;  /* 0x00000000080692ca */ /* 0x000fe200000e0000 */
[----:B------:R-:W-:Y:S01]  /*4bc0*/  UIADD3 UR9, UPT, UPT, UR4, 0x40, URZ ;  /* 0x0000004004097890 */ /* 0x000fe2000fffe0ff */
[----:B------:R-:W-:Y:S01]  /*4bd0*/  @!P1 IMAD.MOV.U32 R6, RZ, RZ, 0x2000 ;  /* 0x00002000ff069424 */ /* 0x000fe200078e00ff */
[----:B------:R-:W-:Y:S01]  /*4be0*/  UISETP.NE.AND UP0, UPT, UR5, 0x3, UPT ;  /* 0x000000030500788c */ /* 0x000fe2000bf05270 */
[----:B------:R-:W-:Y:S01]  /*4bf0*/  VIADD R14, R14, 0x1 ;  /* 0x000000010e0e7836 */ /* 0x000fe20000000000 */
[----:B------:R-:W-:Y:S01]  /*4c00*/  UMOV UR22, 0x0 ;  /* 0x0000000000167882 */ /* 0x000fe20000000000 */
[----:B------:R-:W-:Y:S01]  /*4c10*/  UMOV UR23, 0x10000000 ;  /* 0x1000000000177882 */ /* 0x000fe20000000000 */
[----:B------:R-:W-:Y:S04]  /*4c20*/  UPRMT UR20, UR54, 0x654, UR9 ;  /* 0x0000065436147896 */ /* 0x000fe80008000009 */
[----:B-1----:R-:W-:Y:S01]  /*4c30*/  IMAD.U32 R9, RZ, RZ, UR7 ;  /* 0x00000007ff097e24 */ /* 0x002fe2000f8e00ff */
[----:B------:R-:W-:Y:S01]  /*4c40*/  USEL UR7, URZ, 0x1, UP0 ;  /* 0x00000001ff077887 */ /* 0x000fe20008000000 */
[----:B------:R-:W-:Y:S01]  /*4c50*/  IMAD.U32 R8, RZ, RZ, UR6 ;  /* 0x00000006ff087e24 */ /* 0x000fe2000f8e00ff */
[----:B------:R-:W-:Y:S02]  /*4c60*/  USEL UR6, UR5, URZ, UP0 ;  /* 0x000000ff05067287 */ /* 0x000fe40008000000 */
[----:B------:R-:W-:Y:S01]  /*4c70*/  VOTEU.ALL UP0, P1 ;  /* 0x0000000000ff7886 */ /* 0x000fe20000800000 */
[----:B------:R-:W-:Y:S02]  /*4c80*/  @!P1 R2UR UR19, R9 ;  /* 0x00000000091392ca */ /* 0x000fe400000e0000 */
[----:B------:R-:W-:Y:S02]  /*4c90*/  @!P1 R2UR UR18, R8 ;  /* 0x00000000081292ca */ /* 0x000fe400000e0000 */
[----:B------:R-:W-:Y:S01]  /*4ca0*/  @!UP0 ULEA UR5, UR12, UR24, 0xd ;  /* 0x000000180c058291 */ /* 0x000fe2000f8e68ff */
[----:B------:R-:W-:Y:S02]  /*4cb0*/  LOP3.LUT R15, R15, UR7, RZ, 0x3c, !PT ;  /* 0x000000070f0f7c12 */ /* 0x000fe4000f8e3cff */
[----:B------:R-:W-:Y:S01]  /*4cc0*/  UMOV UR12, UR36 ;  /* 0x00000024000c7c82 */ /* 0x000fe20008000000 */
[----:B------:R-:W-:Y:S01]  /*4cd0*/  @!UP0 UIADD3 UR8, UPT, UPT, UR5, 0x200, URZ ;  /* 0x0000020005088890 */ /* 0x000fe2000fffe0ff */
[----:B------:R-:W-:Y:S01]  /*4ce0*/  SHF.L.U32 R0, R15, 0x1f, RZ ;  /* 0x0000001f0f007819 */ /* 0x000fe200000006ff */
[----:B------:R-:W-:Y:S01]  /*4cf0*/  VOTEU.ALL UP0, P1 ;  /* 0x0000000000ff7886 */ /* 0x000fe20000800000 */
[----:B------:R-:W-:Y:S06]  /*4d00*/  ULEA UR5, UR6, UR24, 0x3 ;  /* 0x0000001806057291 */ /* 0x000fec000f8e18ff */
[----:B------:R1:W-:Y:S01]  /*4d10*/  @!UP0 UTMALDG.3D [UR8], [UR18], desc[UR22] ;  /* 0x00001608120085b4 */ /* 0x0003e20008011000 */
[----:B------:R1:W-:Y:S01]  /*4d20*/  @!P1 SYNCS.ARRIVE.TRANS64.RED.A0TR RZ, [UR4+0x40], R6 ;  /* 0x00004006ffff99a7 */ /* 0x0003e20008300404 */
[----:B------:R-:W-:Y:S01]  /*4d30*/  SYNCS.ARRIVE.TRANS64.RED.A1T0 RZ, [UR20], RZ ;  /* 0x000000ffffff79a7 */ /* 0x000fe20008100414 */
[----:B------:R-:W2:Y:S02]  /*4d40*/  SYNCS.PHASECHK.TRANS64.TRYWAIT P0, [UR5+0x58], R0 ;  /* 0x00005800ff0075a7 */ /* 0x000ea40008001105 */
[----:B-12---:R-:W-:Y:S05]  /*4d50*/  @!P0 BRA `(.L_x_82) ;  /* 0x0000003800848947 */ /* 0x006fea0003800000 */
.L_x_154:
[----:B------:R-:W-:Y:S01]  /*4d60*/  UIADD3 UR9, UPT, UPT, UR5, 0x40, URZ ;  /* 0x0000004005097890 */ /* 0x000fe2000fffe0ff */
[----:B------:R-:W-:Y:S01]  /*4d70*/  @!P1 IADD3 R6, P0, PT, R16, 0x580, RZ ;  /* 0x0000058010069810 */ /* 0x000fe20007f1e0ff */
[----:B------:R-:W-:Y:S01]  /*4d80*/  UPLOP3.LUT UP3, UPT, UPT, UPT, UPT, 0x80, 0x8 ;  /* 0x000000000008789c */ /* 0x000fe20003f6f070 */
[----:B------:R-:W-:Y:S01]  /*4d90*/  R2UR UR23, R86 ;  /* 0x00000000561772ca */ /* 0x000fe200000e0000 */
[----:B------:R-:W-:Y:S01]  /*4da0*/  UMOV UR20, 0x0 ;  /* 0x0000000000147882 */ /* 0x000fe20000000000 */
[----:B------:R-:W-:Y:S01]  /*4db0*/  @!P1 R2UR UR7, R6 ;  /* 0x00000000060792ca */ /* 0x000fe200000e0000 */
[----:B-1----:R-:W-:Y:S01]  /*4dc0*/  @!P1 IMAD.X R0, RZ, RZ, R17, P0 ;  /* 0x000000ffff009224 */ /* 0x002fe200000e0611 */
[----:B------:R-:W-:Y:S01]  /*4dd0*/  UMOV UR21, 0x10000000 ;  /* 0x1000000000157882 */ /* 0x000fe20000000000 */
[----:B------:R-:W-:Y:S01]  /*4de0*/  UMOV UR12, UR36 ;  /* 0x00000024000c7c82 */ /* 0x000fe20008000000 */
[----:B------:R-:W-:Y:S01]  /*4df0*/  VOTEU.ALL UP0, P1 ;  /* 0x0000000000ff7886 */ /* 0x000fe20000800000 */
[----:B------:R-:W-:Y:S01]  /*4e00*/  R2UR UR22, R87 ;  /* 0x00000000571672ca */ /* 0x000fe200000e0000 */
[----:B------:R-:W-:Y:S01]  /*4e10*/  UMOV UR36, UR27 ;  /* 0x0000001b00247c82 */ /* 0x000fe20008000000 */
[----:B------:R-:W-:Y:S02]  /*4e20*/  @!P1 R2UR UR4, R0 ;  /* 0x00000000000492ca */ /* 0x000fe400000e0000 */
[----:B------:R-:W-:Y:S01]  /*4e30*/  @!UP0 UIADD3 UR10, UPT, UPT, UR10, 0x20, URZ ;  /* 0x000000200a0a8890 */ /* 0x000fe2000fffe0ff */
[C---:B------:R-:W-:Y:S01]  /*4e40*/  ISETP.NE.AND P0, PT, R14.reuse, 0x2, PT ;  /* 0x000000020e00780c */ /* 0x040fe20003f05270 */
[----:B------:R-:W-:Y:S02]  /*4e50*/  UIADD3 UR26, UPT, UPT, UR13, UR23, URZ ;  /* 0x000000170d1a7290 */ /* 0x000fe4000fffe0ff */
[----:B------:R-:W-:Y:S01]  /*4e60*/  IMAD.U32 R8, RZ, RZ, UR7 ;  /* 0x00000007ff087e24 */ /* 0x000fe2000f8e00ff */
[----:B------:R-:W-:Y:S02]  /*4e70*/  SEL R0, RZ, 0x1, P0 ;  /* 0x00000001ff007807 */ /* 0x000fe40000000000 */
[----:B------:R-:W-:Y:S02]  /*4e80*/  SEL R14, R14, RZ, P0 ;  /* 0x000000ff0e0e7207 */ /* 0x000fe40000000000 */
[----:B------:R-:W-:Y:S01]  /*4e90*/  @!P1 R2UR UR18, R8 ;  /* 0x00000000081292ca */ /* 0x000fe200000e0000 */
[----:B------:R-:W-:Y:S01]  /*4ea0*/  UIADD3 UR25, UPT, UPT, UR14, UR22, URZ ;  /* 0x000000160e197290 */ /* 0x000fe2000fffe0ff */
[----:B------:R-:W-:Y:S01]  /*4eb0*/  IMAD.U32 R9, RZ, RZ, UR4 ;  /* 0x00000004ff097e24 */ /* 0x000fe2000f8e00ff */
[----:B------:R-:W-:Y:S01]  /*4ec0*/  @!UP0 ULEA UR4, UR6, UR24, 0xd ;  /* 0x0000001806048291 */ /* 0x000fe2000f8e68ff */
[----:B------:R-:W-:Y:S03]  /*4ed0*/  LOP3.LUT R13, R13, R0, RZ, 0x3c, !PT ;  /* 0x000000000d0d7212 */ /* 0x000fe600078e3cff */
[----:B------:R-:W-:Y:S01]  /*4ee0*/  @!P1 R2UR UR19, R9 ;  /* 0x00000000091392ca */ /* 0x000fe200000e0000 */
[----:B------:R-:W-:Y:S01]  /*4ef0*/  @!UP0 UIADD3 UR8, UPT, UPT, UR4, 0x200, URZ ;  /* 0x0000020004088890 */ /* 0x000fe2000fffe0ff */
[----:B------:R-:W-:Y:S01]  /*4f00*/  VOTEU.ALL UP0, P1 ;  /* 0x0000000000ff7886 */ /* 0x000fe20000800000 */
[----:B------:R-:W-:Y:S10]  /*4f10*/  UPRMT UR4, UR54, 0x654, UR9 ;  /* 0x0000065436047896 */ /* 0x000ff40008000009 */
[----:B------:R1:W-:Y:S01]  /*4f20*/  @!UP0 UTMALDG.3D [UR8], [UR18], desc[UR20] ;  /* 0x00001408120085b4 */ /* 0x0003e20008011000 */
[----:B------:R3:W-:Y:S01]  /*4f30*/  @!P1 SYNCS.ARRIVE.TRANS64.RED.A0TR RZ, [UR5+0x40], R7 ;  /* 0x00004007ffff99a7 */ /* 0x0007e20008300405 */
[----:B------:R-:W-:Y:S01]  /*4f40*/  SYNCS.ARRIVE.TRANS64.RED.A1T0 RZ, [UR4], RZ ;  /* 0x000000ffffff79a7 */ /* 0x000fe20008100404 */
[----:B------:R-:W-:Y:S04]  /*4f50*/  UIADD3 UR4, UPT, UPT, UR6, 0x1, URZ ;  /* 0x0000000106047890 */ /* 0x000fe8000fffe0ff */
[----:B------:R-:W-:Y:S04]  /*4f60*/  UISETP.NE.AND UP0, UPT, UR4, 0x3, UPT ;  /* 0x000000030400788c */ /* 0x000fe8000bf05270 */
[----:B------:R-:W-:Y:S06]  /*4f70*/  USEL UR5, URZ, 0x1, UP0 ;  /* 0x00000001ff057887 */ /* 0x000fec0008000000 */
[----:B------:R-:W-:Y:S01]  /*4f80*/  LOP3.LUT R15, R15, UR5, RZ, 0x3c, !PT ;  /* 0x000000050f0f7c12 */ /* 0x000fe2000f8e3cff */
[----:B-1----:R-:W-:Y:S01]  /*4f90*/  USEL UR12, UR4, URZ, UP0 ;  /* 0x000000ff040c7287 */ /* 0x002fe20008000000 */
[----:B------:R-:W-:Y:S11]  /*4fa0*/  BRA.U UP1, `(.L_x_83) ;  /* 0xfffffff101f07547 */ /* 0x000ff6000b83ffff */
[----:B------:R-:W-:Y:S01]  /*4fb0*/  UIADD3 UR24, UPT, UPT, UR24, 0x58, URZ ;  /* 0x0000005818187890 */ /* 0x000fe2000fffe0ff */
[----:B----4-:R-:W-:-:S03]  /*4fc0*/  SHF.L.U32 R3, R15, 0x1f, RZ ;  /* 0x0000001f0f037819 */ /* 0x010fc600000006ff */
[----:B------:R-:W-:-:S09]  /*4fd0*/  ULEA UR4, UR12, UR24, 0x3 ;  /* 0x000000180c047291 */ /* 0x000fd2000f8e18ff */
[----:B------:R-:W1:Y:S02]  /*4fe0*/  SYNCS.PHASECHK.TRANS64.TRYWAIT P0, [UR4], R3 ;  /* 0x00000003ff0075a7 */ /* 0x000e640008001104 */
[----:B-1----:R-:W-:Y:S05]  /*4ff0*/  @!P0 BRA `(.L_x_84) ;  /* 0x0000003400f48947 */ /* 0x002fea0003800000 */
.L_x_156:
        /* <DEDUP_REMOVED lines=9> */
.L_x_158:
        /* <DEDUP_REMOVED lines=8> */
.L_x_86:
[----:B-1----:R1:W2:Y:S02]  /*5110*/  SYNCS.PHASECHK.TRANS64.TRYWAIT P0, [R0+URZ], R3 ;  /* 0x00000003000075a7 */ /* 0x0022a400080011ff */
[----:B--2---:R-:W-:Y:S05]  /*5120*/  @!P0 NANOSLEEP.SYNCS 0x989680 ;  /* 0x009896800000895d */ /* 0x004fea0003900000 */
[----:B------:R-:W2:Y:S02]  /*5130*/  @!P0 SYNCS.PHASECHK.TRANS64 P0, [R0+URZ], R3 ;  /* 0x00000003000085a7 */ /* 0x000ea400080010ff */
[----:B--2---:R-:W-:Y:S05]  /*5140*/  @P0 EXIT ;  /* 0x000000000000094d */ /* 0x004fea0003800000 */
[----:B------:R-:W-:Y:S05]  /*5150*/  BRA `(.L_x_86) ;  /* 0xfffffffc00ec7947 */ /* 0x000fea000383ffff */
.L_x_74:
[----:B------:R-:W-:-:S06]  /*5160*/  UISETP.GE.AND UP0, UPT, UR22, 0x4, UPT ;  /* 0x000000041600788c */ /* 0x000fcc000bf06270 */
[----:B------:R-:W-:-:S13]  /*5170*/  PLOP3.LUT P0, PT, PT, PT, UP0, 0x80, 0x8 ;  /* 0x000000000008781c */ /* 0x000fda0003f0f008 */
[----:B------:R-:W-:Y:S05]  /*5180*/  @!P0 EXIT ;  /* 0x000000000000894d */ /* 0x000fea0003800000 */
[----:B------:R-:W-:Y:S01]  /*5190*/  BAR.SYNC.DEFER_BLOCKING 0x6, 0xa0 ;  /* 0x0182800000007b1d */ /* 0x000fe20000010000 */
[C---:B------:R-:W-:Y:S01]  /*51a0*/  IMAD.SHL.U32 R3, R91.reuse, 0x20, RZ ;  /* 0x000000205b037824 */ /* 0x040fe200078e00ff */
[C---:B------:R-:W-:Y:S01]  /*51b0*/  LOP3.LUT R92, R91.reuse, 0x2, RZ, 0xc0, !PT ;  /* 0x000000025b5c7812 */ /* 0x040fe200078ec0ff */
[C---:B------:R-:W-:Y:S01]  /*51c0*/  IMAD.SHL.U32 R96, R91.reuse, 0x4, RZ ;  /* 0x000000045b607824 */ /* 0x040fe200078e00ff */
[C---:B------:R-:W-:Y:S01]  /*51d0*/  LOP3.LUT R97, R91.reuse, 0x60, RZ, 0xc0, !PT ;  /* 0x000000605b617812 */ /* 0x040fe200078ec0ff */
[----:B------:R-:W-:Y:S01]  /*51e0*/  IMAD.U32 R37, R91, 0x10000, RZ ;  /* 0x000100005b257824 */ /* 0x000fe200078e00ff */
[----:B------:R-:W-:Y:S01]  /*51f0*/  UMOV UR47, 0x400 ;  /* 0x00000400002f7882 */ /* 0x000fe20000000000 */
[----:B------:R-:W1:Y:S01]  /*5200*/  LDCU.64 UR4, c[0x0][0x890] ;  /* 0x00011200ff0477ac */ /* 0x000e620008000a00 */
[----:B------:R-:W2:Y:S01]  /*5210*/  LDC.64 R78, c[0x0][0x8b0] ;  /* 0x00022c00ff4e7b82 */ /* 0x000ea20000000a00 */
[----:B------:R-:W-:Y:S01]  /*5220*/  LOP3.LUT R5, R3, 0xc0, RZ, 0xc0, !PT ;  /* 0x000000c003057812 */ /* 0x000fe200078ec0ff */
[----:B------:R-:W-:Y:S01]  /*5230*/  HFMA2 R36, -RZ, RZ, 0, 0 ;  /* 0x00000000ff247431 */ /* 0x000fe200000001ff */
[----:B------:R-:W-:Y:S01]  /*5240*/  ULEA UR47, UR54, UR47, 0x18 ;  /* 0x0000002f362f7291 */ /* 0x000fe2000f8ec0ff */
[----:B------:R-:W-:Y:S01]  /*5250*/  LOP3.LUT R91, R91, 0x4, RZ, 0xc0, !PT ;  /* 0x000000045b5b7812 */ /* 0x000fe200078ec0ff */
[----:B------:R-:W-:Y:S01]  /*5260*/  IMAD.MOV.U32 R94, RZ, RZ, RZ ;  /* 0x000000ffff5e7224 */ /* 0x000fe200078e00ff */
[----:B------:R-:W-:Y:S01]  /*5270*/  LOP3.LUT R96, R5, 0x18, R96, 0xf8, !PT ;  /* 0x0000001805607812 */ /* 0x000fe200078ef860 */
[----:B------:R-:W-:Y:S01]  /*5280*/  IMAD.MOV.U32 R90, RZ, RZ, RZ ;  /* 0x000000ffff5a7224 */ /* 0x000fe200078e00ff */
[----:B------:R-:W3:Y:S01]  /*5290*/  LDC.64 R76, c[0x0][0x8a8] ;  /* 0x00022a00ff4c7b82 */ /* 0x000ee20000000a00 */
[----:B------:R-:W-:Y:S01]  /*52a0*/  IADD3 R95, PT, PT, -R91, 0x2, RZ ;  /* 0x000000025b5f7810 */ /* 0x000fe20007ffe1ff */
[----:B------:R-:W-:Y:S01]  /*52b0*/  IMAD.MOV R92, RZ, RZ, -R92 ;  /* 0x000000ffff5c7224 */ /* 0x000fe200078e0a5c */
[----:B------:R-:W-:Y:S01]  /*52c0*/  LOP3.LUT R37, R37, 0x600000, RZ, 0xc0, !PT ;  /* 0x0060000025257812 */ /* 0x000fe200078ec0ff */
[----:B------:R-:W4:Y:S01]  /*52d0*/  LDCU UR63, c[0x0][0x370] ;  /* 0x00006e00ff3f77ac */ /* 0x000f220008000800 */
[----:B------:R-:W-:Y:S01]  /*52e0*/  LOP3.LUT R96, R96, 0xf20, R3, 0xf8, !PT ;  /* 0x00000f2060607812 */ /* 0x000fe200078ef803 */
[----:B------:R-:W-:Y:S01]  /*52f0*/  IMAD.SHL.U32 R95, R95, 0x10, RZ ;  /* 0x000000105f5f7824 */ /* 0x000fe200078e00ff */
[----:B------:R-:W-:Y:S01]  /*5300*/  MOV R93, RZ ;  /* 0x000000ff005d7202 */ /* 0x000fe20000000f00 */
[----:B------:R-:W4:Y:S01]  /*5310*/  LDS R0, [UR47+0x130] ;  /* 0x0001302fff007984 */ /* 0x000f220008000800 */
[----:B-1----:R-:W-:Y:S01]  /*5320*/  IMAD.U32 R99, RZ, RZ, UR4 ;  /* 0x00000004ff637e24 */ /* 0x002fe2000f8e00ff */
[----:B------:R-:W-:Y:S01]  /*5330*/  UIADD3 UR4, UPT, UPT, UR47, 0x200, URZ ;  /* 0x000002002f047890 */ /* 0x000fe2000fffe0ff */
[----:B------:R-:W-:Y:S01]  /*5340*/  IMAD.U32 R98, RZ, RZ, UR5 ;  /* 0x00000005ff627e24 */ /* 0x000fe2000f8e00ff */
[----:B------:R-:W-:Y:S01]  /*5350*/  IADD3 R91, PT, PT, -R91, RZ, RZ ;  /* 0x000000ff5b5b7210 */ /* 0x000fe20007ffe1ff */
[----:B------:R-:W-:Y:S01]  /*5360*/  UMOV UR55, 0x1 ;  /* 0x0000000100377882 */ /* 0x000fe20000000000 */
[----:B------:R-:W-:Y:S01]  /*5370*/  UMOV UR46, URZ ;  /* 0x000000ff002e7c82 */ /* 0x000fe20008000000 */
[----:B------:R-:W1:Y:S01]  /*5380*/  LDCU UR43, c[0x0][0xb0c] ;  /* 0x00016180ff2b77ac */ /* 0x000e620008000800 */
[----:B------:R-:W-:Y:S01]  /*5390*/  IMAD.U32 R101, RZ, RZ, UR4 ;  /* 0x00000004ff657e24 */ /* 0x000fe2000f8e00ff */
[----:B------:R-:W-:Y:S01]  /*53a0*/  LEA R96, R96, UR4, 0x1 ;  /* 0x0000000460607c11 */ /* 0x000fe2000f8e08ff */
[----:B------:R-:W1:Y:S01]  /*53b0*/  LDCU UR39, c[0x0][0xb30] ;  /* 0x00016600ff2777ac */ /* 0x000e620008000800 */
[----:B------:R-:W1:Y:S01]  /*53c0*/  LDCU.64 UR60, c[0x0][0x888] ;  /* 0x00011100ff3c77ac */ /* 0x000e620008000a00 */
[----:B------:R-:W1:Y:S01]  /*53d0*/  LDCU.64 UR40, c[0x0][0xb28] ;  /* 0x00016500ff2877ac */ /* 0x000e620008000a00 */
[----:B------:R-:W1:Y:S01]  /*53e0*/  LDCU.128 UR56, c[0x0][0xb10] ;  /* 0x00016200ff3877ac */ /* 0x000e620008000c00 */
[----:B------:R-:W1:Y:S01]  /*53f0*/  LDCU UR62, c[0x0][0x374] ;  /* 0x00006e80ff3e77ac */ /* 0x000e620008000800 */
[----:B------:R-:W-:Y:S01]  /*5400*/  UMOV UR53, URZ ;  /* 0x000000ff00357c82 */ /* 0x000fe20008000000 */
[----:B------:R-:W-:Y:S01]  /*5410*/  UMOV UR52, URZ ;  /* 0x000000ff00347c82 */ /* 0x000fe20008000000 */
[----:B-1234-:R-:W-:-:S07]  /*5420*/  IADD3 R37, PT, PT, R0, R37, RZ ;  /* 0x0000002500257210 */ /* 0x01efce0007ffe0ff */
.L_x_117:
[C---:B------:R-:W-:Y:S02]  /*5430*/  LEA R0, R90.reuse, UR47, 0x3 ;  /* 0x0000002f5a007c11 */ /* 0x040fe4000f8e18ff */
[----:B------:R-:W-:Y:S02]  /*5440*/  SHF.L.U32 R3, R93, 0x1f, RZ ;  /* 0x0000001f5d037819 */ /* 0x000fe400000006ff */
[----:B------:R-:W-:Y:S02]  /*5450*/  LEA R5, R90, UR47, 0x4 ;  /* 0x0000002f5a057c11 */ /* 0x000fe4000f8e20ff */
[----:B-1----:R-:W1:Y:S02]  /*5460*/  SYNCS.PHASECHK.TRANS64.TRYWAIT P0, [R0+URZ+0x80], R3 ;  /* 0x00008003000075a7 */ /* 0x002e6400080011ff */
[----:B-1----:R-:W-:Y:S05]  /*5470*/  @!P0 BRA `(.L_x_87) ;  /* 0x0000003400048947 */ /* 0x002fea0003800000 */
.L_x_159:
[----:B------:R-:W-:Y:S01]  /*5480*/  R2UR UR7, R100 ;  /* 0x00000000640772ca */ /* 0x000fe200000e0000 */
[----:B------:R-:W2:Y:S01]  /*5490*/  LDS.128 R4, [R5+0x110] ;  /* 0x0001100005047984 */ /* 0x000ea20000000c00 */
[----:B-1----:R-:W-:Y:S01]  /*54a0*/  VIADD R0, R0, 0x90 ;  /* 0x0000009000007836 */ /* 0x002fe20000000000 */
[----:B------:R-:W-:Y:S04]  /*54b0*/  UISETP.GE.AND UP0, UPT, UR42, 0x1, UPT ;  /* 0x000000012a00788c */ /* 0x000fe8000bf06270 */
[----:B------:R-:W-:Y:S01]  /*54c0*/  PRMT R0, RZ, 0x654, R0 ;  /* 0x00000654ff007816 */ /* 0x000fe20000000000 */
[----:B------:R-:W-:Y:S01]  /*54d0*/  @!PT LDS RZ, [RZ] ;  /* 0x00000000fffff984 */ /* 0x000fe20000000800 */
[----:B------:R-:W-:Y:S01]  /*54e0*/  @!PT LDS RZ, [RZ] ;  /* 0x00000000fffff984 */ /* 0x000fe20000000800 */
[----:B------:R-:W-:Y:S01]  /*54f0*/  @!PT LDS RZ, [RZ] ;  /* 0x00000000fffff984 */ /* 0x000fe20000000800 */
[----:B------:R-:W-:Y:S01]  /*5500*/  @!PT LDS RZ, [RZ] ;  /* 0x00000000fffff984 */ /* 0x000fe20000000800 */
[----:B------:R1:W-:Y:S06]  /*5510*/  MEMBAR.ALL.CTA ;  /* 0x0000000000007992 */ /* 0x0003ec0000008000 */
[----:B-1----:R-:W1:Y:S02]  /*5520*/  FENCE.VIEW.ASYNC.S ;  /* 0x00000000000073c6 */ /* 0x002e640000000000 */
[----:B-1----:R1:W-:Y:S01]  /*5530*/  SYNCS.ARRIVE.TRANS64.RED.A1T0 RZ, [R0+URZ], RZ ;  /* 0x000000ff00ff79a7 */ /* 0x0023e200081004ff */
[----:B--2---:R-:W-:Y:S11]  /*5540*/  LOP3.LUT P0, RZ, R6, 0x1, RZ, 0xc0, !PT ;  /* 0x0000000106ff7812 */ /* 0x004ff6000780c0ff */
[----:B------:R-:W-:Y:S02]  /*5550*/  @!UPT UIADD3 URZ, UPT, UPT, URZ, URZ, URZ ;  /* 0x000000fffffff290 */ /* 0x000fe4000fffe0ff */
[----:B------:R-:W-:Y:S01]  /*5560*/  VOTEU.ANY UP1, P0 ;  /* 0x0000000000ff7886 */ /* 0x000fe20000020100 */
[----:B------:R-:W-:Y:S01]  /*5570*/  PLOP3.LUT P0, PT, PT, PT, UP1, 0x80, 0x8 ;  /* 0x000000000008781c */ /* 0x000fe20003f0f018 */
[----:B------:R-:W-:Y:S06]  /*5580*/  UP2UR UR4, UPR, URZ, 0x2 ;  /* 0x00000002ff047883 */ /* 0x000fec0008000000 */
[----:B------:R-:W-:Y:S06]  /*5590*/  IMAD.U32 R102, RZ, RZ, UR4 ;  /* 0x00000004ff667e24 */ /* 0x000fec000f8e00ff */
[----:B------:R-:W-:Y:S02]  /*55a0*/  @P0 SHF.R.U32.HI R2, RZ, 0x10, R5 ;  /* 0x00000010ff020819 */ /* 0x000fe40000011605 */
[----:B------:R-:W-:Y:S02]  /*55b0*/  @P0 MOV R3, R4 ;  /* 0x0000000400030202 */ /* 0x000fe40000000f00 */
[----:B------:R-:W-:Y:S02]  /*55c0*/  @P0 R2UR UR4, R2 ;  /* 0x00000000020402ca */ /* 0x000fe400000e0000 */
[----:B------:R-:W-:Y:S02]  /*55d0*/  @P0 LOP3.LUT R4, R5, 0xffff, RZ, 0xc0, !PT ;  /* 0x0000ffff05040812 */ /* 0x000fe400078ec0ff */
[----:B------:R-:W-:Y:S02]  /*55e0*/  @P0 R2UR UR6, R3 ;  /* 0x00000000030602ca */ /* 0x000fe400000e0000 */
[----:B------:R-:W-:Y:S07]  /*55f0*/  @P0 R2UR UR5, R4 ;  /* 0x00000000040502ca */ /* 0x000fee00000e0000 */
[----:B------:R-:W-:Y:S02]  /*5600*/  @UP1 UMOV UR7, UR4 ;  /* 0x0000000400071c82 */ /* 0x000fe40008000000 */
[----:B------:R-:W-:Y:S02]  /*5610*/  IMAD.U32 R100, RZ, RZ, UR7 ;  /* 0x00000007ff647e24 */ /* 0x000fe4000f8e00ff */
[----:B------:R-:W-:Y:S02]  /*5620*/  @UP1 UMOV UR38, UR6 ;  /* 0x0000000600261c82 */ /* 0x000fe40008000000 */
[----:B------:R-:W-:Y:S01]  /*5630*/  @UP1 UMOV UR37, UR5 ;  /* 0x0000000500251c82 */ /* 0x000fe20008000000 */
[----:B-1----:R-:W-:Y:S05]  /*5640*/  BRA.U !UP0, `(.L_x_88) ;  /* 0x0000000108cc7547 */ /* 0x002fea000b800000 */
[----:B------:R-:W1:Y:S01]  /*5650*/  LDCU UR12, c[0x0][0xb20] ;  /* 0x00016400ff0c77ac */ /* 0x000e620008000800 */
[----:B------:R-:W-:Y:S02]  /*5660*/  UIMAD.WIDE.U32 UR4, UR62, UR59, URZ ;  /* 0x0000003b3e0472a5 */ /* 0x000fe4000f8e00ff */
[----:B------:R-:W-:Y:S02]  /*5670*/  UIMAD.WIDE.U32 UR6, UR63, UR56, URZ ;  /* 0x000000383f0672a5 */ /* 0x000fe4000f8e00ff */
[----:B------:R-:W-:Y:S02]  /*5680*/  UISETP.NE.AND UP0, UPT, UR58, 0x1, UPT ;  /* 0x000000013a00788c */ /* 0x000fe4000bf05270 */
[----:B------:R-:W-:Y:S02]  /*5690*/  UIMAD.WIDE.U32 UR8, UR37, UR59, URZ ;  /* 0x0000003b250872a5 */ /* 0x000fe4000f8e00ff */
[----:B------:R-:W-:Y:S02]  /*56a0*/  UIMAD.WIDE.U32 UR10, UR38, UR56, URZ ;  /* 0x00000038260a72a5 */ /* 0x000fe4000f8e00ff */
[----:B------:R-:W-:Y:S02]  /*56b0*/  UISETP.NE.AND UP1, UPT, UR43, 0x1, UPT ;  /* 0x000000012b00788c */ /* 0x000fe4000bf25270 */
[----:B------:R-:W-:Y:S01]  /*56c0*/  UISETP.NE.AND UP2, UPT, UR42, 0x1, UPT ;  /* 0x000000012a00788c */ /* 0x000fe2000bf45270 */
[----:B------:R-:W-:Y:S02]  /*56d0*/  UMOV UR4, UR5 ;  /* 0x0000000500047c82 */ /* 0x000fe40008000000 */
[----:B-1----:R-:W-:Y:S03]  /*56e0*/  USHF.R.U32.HI UR5, URZ, UR12, UR4 ;  /* 0x0000000cff057299 */ /* 0x002fe60008011604 */
[----:B------:R-:W-:Y:S02]  /*56f0*/  UMOV UR4, UR7 ;  /* 0x0000000700047c82 */ /* 0x000fe40008000000 */
[----:B------:R-:W-:Y:S02]  /*5700*/  USHF.R.U32.HI UR7, URZ, UR57, UR4 ;  /* 0x00000039ff077299 */ /* 0x000fe40008011604 */
[----:B------:R-:W-:Y:S02]  /*5710*/  USEL UR4, UR62, UR5, !UP0 ;  /* 0x000000053e047287 */ /* 0x000fe4000c000000 */
[----:B------:R-:W-:Y:S01]  /*5720*/  USEL UR7, UR63, UR7, !UP1 ;  /* 0x000000073f077287 */ /* 0x000fe2000c800000 */
[----:B------:R-:W-:Y:S01]  /*5730*/  UMOV UR5, UR9 ;  /* 0x0000000900057c82 */ /* 0x000fe20008000000 */
[----:B------:R-:W-:Y:S02]  /*5740*/  UIMAD.WIDE.U32 UR8, UR4, UR40, URZ ;  /* 0x00000028040872a5 */ /* 0x000fe4000f8e00ff */
[----:B------:R-:W-:Y:S03]  /*5750*/  USHF.R.U32.HI UR6, URZ, UR12, UR5 ;  /* 0x0000000cff067299 */ /* 0x000fe60008011605 */
[----:B------:R-:W-:Y:S01]  /*5760*/  UMOV UR5, UR11 ;  /* 0x0000000b00057c82 */ /* 0x000fe20008000000 */
[----:B------:R-:W-:Y:S02]  /*5770*/  UIMAD.WIDE.U32 UR10, UR7, UR40, URZ ;  /* 0x00000028070a72a5 */ /* 0x000fe4000f8e00ff */
[----:B------:R-:W-:Y:S02]  /*5780*/  USHF.R.U32.HI UR12, URZ, UR57, UR5 ;  /* 0x00000039ff0c7299 */ /* 0x000fe40008011605 */
[----:B------:R-:W-:Y:S01]  /*5790*/  USEL UR6, UR37, UR6, !UP0 ;  /* 0x0000000625067287 */ /* 0x000fe2000c000000 */
[----:B------:R-:W-:Y:S02]  /*57a0*/  UMOV UR5, UR9 ;  /* 0x0000000900057c82 */ /* 0x000fe40008000000 */
[----:B------:R-:W-:Y:S01]  /*57b0*/  UMOV UR10, UR11 ;  /* 0x0000000b000a7c82 */ /* 0x000fe20008000000 */
[----:B------:R-:W-:Y:S02]  /*57c0*/  @UP2 USHF.R.U32.HI UR4, URZ, UR41, UR5 ;  /* 0x00000029ff042299 */ /* 0x000fe40008011605 */
[----:B------:R-:W-:Y:S02]  /*57d0*/  @UP2 USHF.R.U32.HI UR7, URZ, UR41, UR10 ;  /* 0x00000029ff072299 */ /* 0x000fe4000801160a */
[----:B------:R-:W-:Y:S02]  /*57e0*/  UIMAD UR4, UR42, UR4, URZ ;  /* 0x000000042a0472a4 */ /* 0x000fe4000f8e02ff */
[----:B------:R-:W-:Y:S02]  /*57f0*/  UIMAD.WIDE.U32 UR10, UR6, UR40, URZ ;  /* 0x00000028060a72a5 */ /* 0x000fe4000f8e00ff */
[----:B------:R-:W-:Y:S02]  /*5800*/  USEL UR5, UR38, UR12, !UP1 ;  /* 0x0000000c26057287 */ /* 0x000fe4000c800000 */
[----:B------:R-:W-:Y:S02]  /*5810*/  UIMAD UR8, UR42, UR7, URZ ;  /* 0x000000072a0872a4 */ /* 0x000fe4000f8e02ff */
[----:B------:R-:W-:Y:S03]  /*5820*/  UISETP.GE.AND UP0, UPT, UR6, UR4, UPT ;  /* 0x000000040600728c */ /* 0x000fe6000bf06270 */
[----:B------:R-:W-:Y:S01]  /*5830*/  UMOV UR4, UR11 ;  /* 0x0000000b00047c82 */ /* 0x000fe20008000000 */
[----:B------:R-:W-:Y:S02]  /*5840*/  UISETP.GE.OR UP0, UPT, UR5, UR8, UP0 ;  /* 0x000000080500728c */ /* 0x000fe40008706670 */
[----:B------:R-:W-:Y:S02]  /*5850*/  USHF.R.U32.HI UR4, URZ, UR41, UR4 ;  /* 0x00000029ff047299 */ /* 0x000fe40008011604 */
[----:B------:R-:W-:Y:S02]  /*5860*/  UIMAD.WIDE.U32 UR8, UR5, UR40, URZ ;  /* 0x00000028050872a5 */ /* 0x000fe4000f8e00ff */
[----:B------:R-:W-:Y:S02]  /*5870*/  USEL UR11, UR6, UR4, !UP2 ;  /* 0x00000004060b7287 */ /* 0x000fe4000d000000 */
[----:B------:R-:W-:Y:S02]  /*5880*/  UIADD3 UR8, UPT, UPT, -UR5, URZ, URZ ;  /* 0x000000ff05087290 */ /* 0x000fe4000fffe1ff */
[----:B------:R-:W-:Y:S01]  /*5890*/  UIADD3 UR10, UPT, UPT, -UR11, URZ, URZ ;  /* 0x000000ff0b0a7290 */ /* 0x000fe2000fffe1ff */
[----:B------:R-:W-:Y:S01]  /*58a0*/  @!UP0 UMOV UR4, UR9 ;  /* 0x0000000900048c82 */ /* 0x000fe20008000000 */
[----:B------:R-:W-:Y:S02]  /*58b0*/  UIADD3 UR9, UPT, UPT, -UR6, URZ, URZ ;  /* 0x000000ff06097290 */ /* 0x000fe4000fffe1ff */
[----:B------:R-:W-:Y:S02]  /*58c0*/  @!UP0 USHF.R.U32.HI UR4, URZ, UR41, UR4 ;  /* 0x00000029ff048299 */ /* 0x000fe40008011604 */
[----:B------:R-:W-:Y:S02]  /*58d0*/  UIMAD UR10, UR42, UR10, UR6 ;  /* 0x0000000a2a0a72a4 */ /* 0x000fe4000f8e0206 */
[----:B------:R-:W-:Y:S04]  /*58e0*/  @!UP0 USEL UR4, UR5, UR4, !UP2 ;  /* 0x0000000405048287 */ /* 0x000fe8000d000000 */
[----:B------:R-:W-:Y:S02]  /*58f0*/  @!UP0 UIMAD UR10, UR7, UR10, UR4 ;  /* 0x0000000a070a82a4 */ /* 0x000fe4000f8e0204 */
[----:B------:R-:W-:Y:S02]  /*5900*/  @!UP0 UIADD3 UR11, UPT, UPT, UR11, -UR4, URZ ;  /* 0x800000040b0b8290 */ /* 0x000fe4000fffe0ff */
[----:B------:R-:W-:Y:S02]  /*5910*/  UIMAD UR7, UR43, UR8, UR38 ;  /* 0x000000082b0772a4 */ /* 0x000fe4000f8e0226 */
[----:B------:R-:W-:Y:S02]  /*5920*/  @!UP0 UIMAD UR6, UR11, UR42, UR5 ;  /* 0x0000002a0b0682a4 */ /* 0x000fe4000f8e0205 */
[----:B------:R-:W-:Y:S01]  /*5930*/  UIMAD UR4, UR58, UR9, UR37 ;  /* 0x000000093a0472a4 */ /* 0x000fe2000f8e0225 */
[----:B------:R-:W-:Y:S02]  /*5940*/  @!UP0 UMOV UR5, UR10 ;  /* 0x0000000a00058c82 */ /* 0x000fe40008000000 */
[----:B------:R-:W-:Y:S02]  /*5950*/  UIMAD UR38, UR5, UR43, UR7 ;  /* 0x0000002b052672a4 */ /* 0x000fe4000f8e0207 */
[----:B------:R-:W-:Y:S11]  /*5960*/  UIMAD UR37, UR6, UR58, UR4 ;  /* 0x0000003a062572a4 */ /* 0x000ff6000f8e0204 */
[----:B------:R-:W-:Y:S01]  /*5970*/  @!UPT UIADD3 URZ, UPT, UPT, URZ, URZ, URZ ;  /* 0x000000fffffff290 */ /* 0x000fe2000fffe0ff */
.L_x_88:
[----:B------:R-:W-:Y:S01]  /*5980*/  UISETP.NE.AND UP0, UPT, UR39, 0x1, UPT ;  /* 0x000000012700788c */ /* 0x000fe2000bf05270 */
[----:B------:R-:W-:Y:S01]  /*5990*/  R2UR UR11, R101 ;  /* 0x00000000650b72ca */ /* 0x000fe200000e0000 */
[----:B------:R-:W-:Y:S01]  /*59a0*/  USHF.L.U32 UR50, UR25, 0x7, URZ ;  /* 0x0000000719327899 */ /* 0x000fe200080006ff */
[----:B------:R-:W-:Y:S01]  /*59b0*/  IADD3 R90, PT, PT, R90, 0x1, RZ ;  /* 0x000000015a5a7810 */ /* 0x000fe20007ffe0ff */
[----:B------:R-:W-:Y:S07]  /*59c0*/  USHF.L.U32 UR49, UR26, 0x6, URZ ;  /* 0x000000061a317899 */ /* 0x000fee00080006ff */
[----:B------:R-:W1:Y:S01]  /*59d0*/  @!UP0 LDCU.128 UR12, c[0x0][0xb10] ;  /* 0x00016200ff0c87ac */ /* 0x000e620008000c00 */
[----:B------:R-:W2:Y:S01]  /*59e0*/  @!UP0 LDCU UR5, c[0x0][0xb0c] ;  /* 0x00016180ff0587ac */ /* 0x000ea20008000800 */
[----:B------:R-:W3:Y:S01]  /*59f0*/  @!UP0 LDCU UR10, c[0x0][0xb20] ;  /* 0x00016400ff0a87ac */ /* 0x000ee20008000800 */
[----:B-1----:R-:W-:Y:S02]  /*5a00*/  UIMAD.WIDE.U32 UR8, UR38, UR12, URZ ;  /* 0x0000000c260872a5 */ /* 0x002fe4000f8e00ff */
[----:B------:R-:W-:Y:S02]  /*5a10*/  UIMAD.WIDE.U32 UR6, UR37, UR15, URZ ;  /* 0x0000000f250672a5 */ /* 0x000fe4000f8e00ff */
[----:B------:R-:W-:Y:S03]  /*5a20*/  @!UP0 UISETP.NE.AND UP1, UPT, UR14, 0x1, UPT ;  /* 0x000000010e00888c */ /* 0x000fe6000bf25270 */
[----:B------:R-:W-:Y:S01]  /*5a30*/  @!UP0 UMOV UR4, UR9 ;  /* 0x0000000900048c82 */ /* 0x000fe20008000000 */
[----:B--2---:R-:W-:Y:S02]  /*5a40*/  @!UP0 UISETP.NE.AND UP2, UPT, UR5, 0x1, UPT ;  /* 0x000000010500888c */ /* 0x004fe4000bf45270 */
[----:B------:R-:W-:Y:S01]  /*5a50*/  @!UP0 USHF.R.U32.HI UR4, URZ, UR13, UR4 ;  /* 0x0000000dff048299 */ /* 0x000fe20008011604 */
[----:B------:R-:W-:Y:S02]  /*5a60*/  @!UP0 UMOV UR6, UR7 ;  /* 0x0000000700068c82 */ /* 0x000fe40008000000 */
[----:B---3--:R-:W-:Y:S02]  /*5a70*/  @!UP0 USHF.R.U32.HI UR6, URZ, UR10, UR6 ;  /* 0x0000000aff068299 */ /* 0x008fe40008011606 */
[----:B------:R-:W-:Y:S02]  /*5a80*/  @!UP0 USEL UR7, UR38, UR4, !UP2 ;  /* 0x0000000426078287 */ /* 0x000fe4000d000000 */
[----:B------:R-:W-:Y:S04]  /*5a90*/  @!UP0 USEL UR6, UR37, UR6, !UP1 ;  /* 0x0000000625068287 */ /* 0x000fe8000c800000 */
[----:B------:R-:W-:Y:S02]  /*5aa0*/  @!UP0 UIADD3 UR4, UPT, UPT, -UR7, UR6, URZ ;  /* 0x0000000607048290 */ /* 0x000fe4000fffe1ff */
[----:B------:R-:W-:Y:S02]  /*5ab0*/  @!UP0 UIADD3 UR6, UPT, UPT, UR7, -UR6, URZ ;  /* 0x8000000607068290 */ /* 0x000fe4000fffe0ff */
[----:B------:R-:W-:Y:S02]  /*5ac0*/  @!UP0 UIMAD UR38, UR4, UR5, UR38 ;  /* 0x00000005042682a4 */ /* 0x000fe4000f8e0226 */
[----:B------:R-:W-:Y:S02]  /*5ad0*/  @!UP0 UIMAD UR37, UR6, UR14, UR37 ;  /* 0x0000000e062582a4 */ /* 0x000fe4000f8e0225 */
[----:B------:R-:W-:Y:S09]  /*5ae0*/  ULOP3.LUT UP0, URZ, UR11, 0x1b0, URZ, 0xc0, !UPT ;  /* 0x000001b00bff7892 */ /* 0x000ff2000f80c0ff */
[----:B------:R-:W-:Y:S05]  /*5af0*/  BRA.U !UP0, `(.L_x_89) ;  /* 0x00000001087c7547 */ /* 0x000fea000b800000 */
[----:B------:R-:W1:Y:S01]  /*5b00*/  LDCU.64 UR8, c[0x4][0x80] ;  /* 0x01001000ff0877ac */ /* 0x000e620008000a00 */
[----:B------:R-:W-:Y:S01]  /*5b10*/  MOV R2, 0x0 ;  /* 0x0000000000027802 */ /* 0x000fe20000000f00 */
[----:B------:R-:W-:Y:S02]  /*5b20*/  HFMA2 R12, -RZ, RZ, 0, 5.9604644775390625e-08 ;  /* 0x00000001ff0c7431 */ /* 0x000fe400000001ff */
[----:B------:R-:W-:Y:S01]  /*5b30*/  IMAD.MOV.U32 R8, RZ, RZ, 0x70 ;  /* 0x00000070ff087424 */ /* 0x000fe200078e00ff */
[----:B------:R2:W3:Y:S01]  /*5b40*/  LDC.64 R14, c[0x4][R2] ;  /* 0x01000000020e7b82 */ /* 0x0004e20000000a00 */
[----:B------:R-:W4:Y:S01]  /*5b50*/  LDCU.64 UR6, c[0x4][0x88] ;  /* 0x01001100ff0677ac */ /* 0x000f220008000a00 */
[----:B------:R-:W-:Y:S01]  /*5b60*/  IMAD.MOV.U32 R13, RZ, RZ, RZ ;  /* 0x000000ffff0d7224 */ /* 0x000fe200078e00ff */
[----:B------:R-:W2:Y:S01]  /*5b70*/  LDCU.64 UR4, c[0x4][0x8] ;  /* 0x01000100ff0477ac */ /* 0x000ea20008000a00 */
[----:B-1----:R-:W-:Y:S01]  /*5b80*/  MOV R5, UR9 ;  /* 0x0000000900057c02 */ /* 0x002fe20008000f00 */
[----:B------:R-:W-:Y:S01]  /*5b90*/  IMAD.U32 R4, RZ, RZ, UR8 ;  /* 0x00000008ff047e24 */ /* 0x000fe2000f8e00ff */
[----:B----4-:R-:W-:Y:S01]  /*5ba0*/  MOV R7, UR7 ;  /* 0x0000000700077c02 */ /* 0x010fe20008000f00 */
[----:B------:R-:W-:Y:S01]  /*5bb0*/  IMAD.U32 R6, RZ, RZ, UR6 ;  /* 0x00000006ff067e24 */ /* 0x000fe2000f8e00ff */
[----:B--2---:R-:W-:Y:S01]  /*5bc0*/  MOV R11, UR5 ;  /* 0x00000005000b7c02 */ /* 0x004fe20008000f00 */
[----:B------:R-:W-:Y:S02]  /*5bd0*/  IMAD.U32 R10, RZ, RZ, UR4 ;  /* 0x00000004ff0a7e24 */ /* 0x000fe4000f8e00ff */
[----:B------:R-:W-:Y:S07]  /*5be0*/  LEPC R20, `(.L_x_90) ;  /* 0x000000001014794e */ /* 0x000fee0000000000 */
[----:B---3-5:R-:W-:Y:S05]  /*5bf0*/  CALL.ABS.NOINC R14 ;  /* 0x000000000e007343 */ /* 0x028fea0003c00000 */
.L_x_90:
[----:B------:R-:W1:Y:S01]  /*5c00*/  LDCU.64 UR8, c[0x4][0x80] ;  /* 0x01001000ff0877ac */ /* 0x000e620008000a00 */
[----:B------:R-:W2:Y:S01]  /*5c10*/  LDC.64 R2, c[0x4][R2] ;  /* 0x0100000002027b82 */ /* 0x000ea20000000a00 */
[----:B------:R-:W-:Y:S02]  /*5c20*/  HFMA2 R12, -RZ, RZ, 0, 5.9604644775390625e-08 ;  /* 0x00000001ff0c7431 */ /* 0x000fe400000001ff */
[----:B------:R-:W-:Y:S02]  /*5c30*/  IMAD.MOV.U32 R8, RZ, RZ, 0x70 ;  /* 0x00000070ff087424 */ /* 0x000fe400078e00ff */
[----:B------:R-:W-:Y:S01]  /*5c40*/  IMAD.MOV.U32 R13, RZ, RZ, RZ ;  /* 0x000000ffff0d7224 */ /* 0x000fe200078e00ff */
[----:B------:R-:W3:Y:S01]  /*5c50*/  LDCU.64 UR6, c[0x4][0x88] ;  /* 0x01001100ff0677ac */ /* 0x000ee20008000a00 */
[----:B------:R-:W4:Y:S01]  /*5c60*/  LDCU.64 UR4, c[0x4][0x8] ;  /* 0x01000100ff0477ac */ /* 0x000f220008000a00 */
[----:B-1----:R-:W-:Y:S02]  /*5c70*/  MOV R4, UR8 ;  /* 0x0000000800047c02 */ /* 0x002fe40008000f00 */
[----:B------:R-:W-:Y:S02]  /*5c80*/  MOV R5, UR9 ;  /* 0x0000000900057c02 */ /* 0x000fe40008000f00 */
[----:B---3--:R-:W-:Y:S01]  /*5c90*/  MOV R7, UR7 ;  /* 0x0000000700077c02 */ /* 0x008fe20008000f00 */
[----:B------:R-:W-:Y:S01]  /*5ca0*/  IMAD.U32 R6, RZ, RZ, UR6 ;  /* 0x00000006ff067e24 */ /* 0x000fe2000f8e00ff */
[----:B----4-:R-:W-:Y:S01]  /*5cb0*/  MOV R11, UR5 ;  /* 0x00000005000b7c02 */ /* 0x010fe20008000f00 */
[----:B------:R-:W-:Y:S02]  /*5cc0*/  IMAD.U32 R10, RZ, RZ, UR4 ;  /* 0x00000004ff0a7e24 */ /* 0x000fe4000f8e00ff */
[----:B------:R-:W-:Y:S07]  /*5cd0*/  LEPC R20, `(.L_x_89) ;  /* 0x000000001014794e */ /* 0x000fee0000000000 */
[----:B--2---:R-:W-:Y:S05]  /*5ce0*/  CALL.ABS.NOINC R2 ;  /* 0x0000000002007343 */ /* 0x004fea0003c00000 */
.L_x_89:
[----:B------:R-:W-:Y:S02]  /*5cf0*/  R2UR UR6, R88 ;  /* 0x00000000580672ca */ /* 0x000fe400000e0000 */
[----:B------:R-:W-:Y:S02]  /*5d00*/  R2UR UR5, R99 ;  /* 0x00000000630572ca */ /* 0x000fe400000e0000 */
[----:B------:R-:W-:Y:S02]  /*5d10*/  R2UR UR4, R98 ;  /* 0x00000000620472ca */ /* 0x000fe400000e0000 */
[----:B------:R-:W-:Y:S02]  /*5d20*/  ISETP.NE.U32.AND P4, PT, R78, RZ, PT ;  /* 0x000000ff4e00720c */ /* 0x000fe40003f85070 */
[----:B------:R-:W-:Y:S02]  /*5d30*/  ISETP.NE.U32.AND P2, PT, RZ, UR60, PT ;  /* 0x0000003cff007c0c */ /* 0x000fe4000bf45070 */
[----:B------:R-:W-:Y:S02]  /*5d40*/  ISETP.NE.AND.EX P4, PT, R79, RZ, PT, P4 ;  /* 0x000000ff4f00720c */ /* 0x000fe40003f85340 */
[----:B------:R-:W-:Y:S01]  /*5d50*/  ISETP.NE.AND.EX P2, PT, RZ, UR61, PT, P2 ;  /* 0x0000003dff007c0c */ /* 0x000fe2000bf45320 */
[----:B------:R-:W-:Y:S02]  /*5d60*/  UISETP.NE.AND UP2, UPT, UR6, URZ, UPT ;  /* 0x000000ff0600728c */ /* 0x000fe4000bf45270 */
[----:B------:R-:W-:Y:S04]  /*5d70*/  UISETP.NE.U32.AND UP0, UPT, UR5, URZ, UPT ;  /* 0x000000ff0500728c */ /* 0x000fe8000bf05070 */
[----:B------:R-:W-:Y:S01]  /*5d80*/  UISETP.NE.AND.EX UP1, UPT, UR4, URZ, UPT, UP0 ;  /* 0x000000ff0400728c */ /* 0x000fe2000bf25300 */
[----:B------:R-:W-:Y:S01]  /*5d90*/  PLOP3.LUT P1, PT, PT, PT, UP2, 0x80, 0x8 ;  /* 0x000000000008781c */ /* 0x000fe20003f2f028 */
[----:B------:R-:W-:Y:S03]  /*5da0*/  UPLOP3.LUT UP0, UPT, UPT, UPT, UPT, 0x40, 0x4 ;  /* 0x000000000004789c */ /* 0x000fe60003f0e870 */
[----:B------:R-:W-:Y:S06]  /*5db0*/  @UP2 UPLOP3.LUT UP0, UPT, UPT, UPT, UP1, 0x80, 0x8 ;  /* 0x000000000008289c */ /* 0x000fec0003f0f010 */
[----:B------:R-:W-:Y:S01]  /*5dc0*/  PLOP3.LUT P0, PT, PT, PT, UP0, 0x80, 0x8 ;  /* 0x000000000008781c */ /* 0x000fe20003f0f008 */
[----:B------:R-:W-:Y:S01]  /*5dd0*/  @!UPT UIADD3 URZ, UPT, UPT, URZ, URZ, URZ ;  /* 0x000000fffffff290 */ /* 0x000fe2000fffe0ff */
[----:B------:R-:W-:Y:S11]  /*5de0*/  BRA.U !UP1, `(.L_x_91) ;  /* 0x0000000109407547 */ /* 0x000ff6000b800000 */
[----:B------:R-:W-:Y:S01]  /*5df0*/  UISETP.NE.U32.AND UP0, UPT, UR60, URZ, UPT ;  /* 0x000000ff3c00728c */ /* 0x000fe2000bf05070 */
[----:B------:R-:W-:Y:S01]  /*5e00*/  R2UR UR6, R99 ;  /* 0x00000000630672ca */ /* 0x000fe200000e0000 */
[----:B------:R-:W1:Y:S01]  /*5e10*/  LDCU.64 UR8, c[0x0][0x358] ;  /* 0x00006b00ff0877ac */ /* 0x000e620008000a00 */
[----:B------:R-:W-:Y:S02]  /*5e20*/  HFMA2 R84, -RZ, RZ, 0, 5.9604644775390625e-08 ;  /* 0x00000001ff547431 */ /* 0x000fe400000001ff */
[----:B------:R-:W-:Y:S01]  /*5e30*/  IMAD.MOV.U32 R0, RZ, RZ, 0x1 ;  /* 0x00000001ff007424 */ /* 0x000fe200078e00ff */
[----:B------:R-:W-:Y:S06]  /*5e40*/  UISETP.NE.AND.EX UP0, UPT, UR61, URZ, UPT, UP0 ;  /* 0x000000ff3d00728c */ /* 0x000fec000bf05300 */
[----:B------:R-:W-:Y:S05]  /*5e50*/  PLOP3.LUT P3, PT, PT, PT, UP0, 0x80, 0x8 ;  /* 0x000000000008781c */ /* 0x000fea0003f6f008 */
[----:B------:R-:W2:Y:S01]  /*5e60*/  @UP0 LDCU.64 UR4, c[0x0][0x888] ;  /* 0x00011100ff0407ac */ /* 0x000ea20008000a00 */
[----:B------:R-:W-:Y:S07]  /*5e70*/  @UP0 UIMAD UR6, UR36, UR6, URZ ;  /* 0x00000006240602a4 */ /* 0x000fee000f8e02ff */
[----:B------:R-:W-:Y:S01]  /*5e80*/  @!P3 PRMT R84, R0, 0x7610, R84 ;  /* 0x000076100054b816 */ /* 0x000fe20000000054 */
[----:B--2---:R-:W-:Y:S06]  /*5e90*/  @UP0 UIMAD.WIDE UR4, UR6, 0x4, UR4 ;  /* 0x00000004060408a5 */ /* 0x004fec000f8e0204 */
[----:B------:R-:W-:Y:S02]  /*5ea0*/  IMAD.U32 R2, RZ, RZ, UR4 ;  /* 0x00000004ff027e24 */ /* 0x000fe4000f8e00ff */
[----:B------:R-:W-:Y:S03]  /*5eb0*/  IMAD.U32 R3, RZ, RZ, UR5 ;  /* 0x00000005ff037e24 */ /* 0x000fe6000f8e00ff */
[----:B------:R-:W2:Y:S02]  /*5ec0*/  @!UP0 LDCU UR4, c[0x0][0x880] ;  /* 0x00011000ff0487ac */ /* 0x000ea40008000800 */
[----:B-1---5:R1:W5:Y:S02]  /*5ed0*/  @P3 LDG.E R41, desc[UR8][R2.64] ;  /* 0x0000000802293981 */ /* 0x022364000c1e1900 */
[----:B-12---:R-:W-:Y:S02]  /*5ee0*/  @!P3 MOV R41, UR4 ;  /* 0x000000040029bc02 */ /* 0x006fe40008000f00 */
.L_x_91:
[----:B------:R-:W-:Y:S05]  /*5ef0*/  @!P4 BRA `(.L_x_92) ;  /* 0x000000000024c947 */ /* 0x000fea0003800000 */
[----:B------:R-:W-:Y:S01]  /*5f00*/  ISETP.NE.U32.AND P3, PT, R76, RZ, PT ;  /* 0x000000ff4c00720c */ /* 0x000fe20003f65070 */
[----:B------:R-:W1:Y:S03]  /*5f10*/  LDCU.64 UR4, c[0x0][0x358] ;  /* 0x00006b00ff0477ac */ /* 0x000e660008000a00 */
[----:B------:R-:W-:Y:S11]  /*5f20*/  ISETP.NE.AND.EX P3, PT, R77, RZ, PT, P3 ;  /* 0x000000ff4d00720c */ /* 0x000ff60003f65330 */
[----:B------:R-:W-:Y:S02]  /*5f30*/  @!UPT UIADD3 URZ, UPT, UPT, URZ, URZ, URZ ;  /* 0x000000fffffff290 */ /* 0x000fe4000fffe0ff */
[----:B------:R-:W2:Y:S01]  /*5f40*/  @P3 LDC.64 R2, c[0x0][0x8a8] ;  /* 0x00022a00ff023b82 */ /* 0x000ea20000000a00 */
[----:B------:R-:W-:Y:S04]  /*5f50*/  @P3 IMAD R0, R78, UR36, RZ ;  /* 0x000000244e003c24 */ /* 0x000fe8000f8e02ff */
[----:B--2---:R-:W-:Y:S05]  /*5f60*/  @P3 IMAD.WIDE R2, R0, 0x4, R2 ;  /* 0x0000000400023825 */ /* 0x004fea00078e0202 */
[----:B-1---5:R1:W5:Y:S02]  /*5f70*/  @P3 LDG.E R38, desc[UR4][R2.64] ;  /* 0x0000000402263981 */ /* 0x022364000c1e1900 */
[----:B-1----:R-:W2:Y:S02]  /*5f80*/  @!P3 LDC R38, c[0x0][0x8a0] ;  /* 0x00022800ff26bb82 */ /* 0x002ea40000000800 */
.L_x_92:
[----:B-----5:R-:W-:Y:S01]  /*5f90*/  FSETP.NEU.AND P3, PT, R41, RZ, PT ;  /* 0x000000ff2900720b */ /* 0x020fe20003f6d000 */
[----:B------:R-:W-:Y:S01]  /*5fa0*/  ULOP3.LUT UR4, UR55, 0x1, URZ, 0x3c, !UPT ;  /* 0x0000000137047892 */ /* 0x000fe2000f8e3cff */
[----:B------:R-:W-:Y:S01]  /*5fb0*/  SEL R5, RZ, 0xffffffff, P2 ;  /* 0xffffffffff057807 */ /* 0x000fe20001000000 */
[----:B------:R-:W-:Y:S01]  /*5fc0*/  IMAD.U32 R109, RZ, RZ, UR46 ;  /* 0x0000002eff6d7e24 */ /* 0x000fe2000f8e00ff */
[----:B------:R-:W-:Y:S01]  /*5fd0*/  @P1 LOP3.LUT P2, RZ, R84, 0xff, RZ, 0xc0, !PT ;  /* 0x000000ff54ff1812 */ /* 0x000fe2000784c0ff */
[----:B------:R-:W-:Y:S01]  /*5fe0*/  IMAD.SHL.U32 R81, R92, 0x10, RZ ;  /* 0x000000105c517824 */ /* 0x000fe200078e00ff */
[----:B------:R-:W-:Y:S01]  /*5ff0*/  @P1 SEL R2, RZ, 0xffffffff, P3 ;  /* 0xffffffffff021807 */ /* 0x000fe20001800000 */
[----:B------:R-:W-:Y:S01]  /*6000*/  IMAD.U32 R112, RZ, RZ, UR4 ;  /* 0x00000004ff707e24 */ /* 0x000fe2000f8e00ff */
[----:B------:R-:W-:Y:S01]  /*6010*/  LEA R108, R36, UR47, 0x3 ;  /* 0x0000002f246c7c11 */ /* 0x000fe2000f8e18ff */
[----:B------:R-:W-:Y:S01]  /*6020*/  IMAD.SHL.U32 R109, R109, 0x2000, RZ ;  /* 0x000020006d6d7824 */ /* 0x000fe200078e00ff */
[----:B------:R-:W-:Y:S01]  /*6030*/  @P0 SEL R2, R5, R2, !P2 ;  /* 0x0000000205020207 */ /* 0x000fe20005000000 */
[----:B------:R-:W-:Y:S01]  /*6040*/  IMAD.SHL.U32 R80, R91, 0x10, RZ ;  /* 0x000000105b507824 */ /* 0x000fe200078e00ff */
[----:B------:R-:W-:Y:S01]  /*6050*/  SHF.L.U32 R3, R94, 0x1f, RZ ;  /* 0x0000001f5e037819 */ /* 0x000fe200000006ff */
[----:B------:R-:W-:Y:S01]  /*6060*/  IMAD.IADD R83, R96, 0x1, R109 ;  /* 0x0000000160537824 */ /* 0x000fe200078e026d */
[----:B------:R-:W-:Y:S01]  /*6070*/  @P1 LOP3.LUT R2, R2, 0x1, RZ, 0xc0, !PT ;  /* 0x0000000102021812 */ /* 0x000fe200078ec0ff */
[----:B------:R-:W-:Y:S01]  /*6080*/  BSSY B1, `(.L_x_93) ;  /* 0x0000039000017945 */ /* 0x000fe20003800000 */
[----:B------:R-:W-:Y:S01]  /*6090*/  PLOP3.LUT P2, PT, PT, PT, UP1, 0x80, 0x8 ;  /* 0x000000000008781c */ /* 0x000fe20003f4f018 */
[----:B------:R-:W-:Y:S01]  /*60a0*/  IMAD.IADD R82, R83, 0x1, R81 ;  /* 0x0000000153527824 */ /* 0x000fe200078e0251 */
[----:B------:R-:W-:Y:S01]  /*60b0*/  ISETP.NE.U32.OR P5, PT, R2, 0x1, !P1 ;  /* 0x000000010200780c */ /* 0x000fe20004fa5470 */
[----:B------:R-:W-:Y:S01]  /*60c0*/  IMAD.U32 R2, RZ, RZ, UR46 ;  /* 0x0000002eff027e24 */ /* 0x000fe2000f8e00ff */
[----:B------:R-:W-:Y:S01]  /*60d0*/  LOP3.LUT P4, R89, R84, 0xff, RZ, 0xc0, !PT ;  /* 0x000000ff54597812 */ /* 0x000fe2000788c0ff */
[----:B------:R-:W-:Y:S01]  /*60e0*/  IMAD.MOV.U32 R110, RZ, RZ, 0x1 ;  /* 0x00000001ff6e7424 */ /* 0x000fe200078e00ff */
[----:B------:R-:W-:Y:S01]  /*60f0*/  P2R R103, PR, RZ, 0x20 ;  /* 0x00000020ff677803 */ /* 0x000fe20000000000 */
[----:B------:R-:W-:Y:S01]  /*6100*/  IMAD R39, R36, 0x40, R37 ;  /* 0x0000004024277824 */ /* 0x000fe200078e0225 */
[----:B------:R-:W-:Y:S01]  /*6110*/  LEA R0, R2, UR47, 0x3 ;  /* 0x0000002f02007c11 */ /* 0x000fe2000f8e18ff */
[----:B------:R-:W-:Y:S01]  /*6120*/  IMAD.U32 R111, RZ, RZ, UR46 ;  /* 0x0000002eff6f7e24 */ /* 0x000fe2000f8e00ff */
[----:B------:R-:W-:Y:S02]  /*6130*/  SEL R2, RZ, 0xffffffff, P3 ;  /* 0xffffffffff027807 */ /* 0x000fe40001800000 */
[----:B------:R-:W-:Y:S02]  /*6140*/  CS2R R74, SRZ ;  /* 0x00000000004a7805 */ /* 0x000fe4000001ff00 */
[----:B------:R-:W-:Y:S02]  /*6150*/  CS2R R72, SRZ ;  /* 0x0000000000487805 */ /* 0x000fe4000001ff00 */
[----:B------:R-:W-:Y:S02]  /*6160*/  CS2R R66, SRZ ;  /* 0x0000000000427805 */ /* 0x000fe4000001ff00 */
[----:B------:R-:W-:Y:S02]  /*6170*/  @P2 SEL R2, R5, R2, !P4 ;  /* 0x0000000205022207 */ /* 0x000fe40006000000 */
[----:B------:R-:W-:Y:S02]  /*6180*/  CS2R R64, SRZ ;  /* 0x0000000000407805 */ /* 0x000fe4000001ff00 */
[----:B------:R-:W-:Y:S02]  /*6190*/  @P5 SHF.L.U32 R7, R112, 0x1f, RZ ;  /* 0x0000001f70075819 */ /* 0x000fe400000006ff */
[----:B------:R-:W-:Y:S02]  /*61a0*/  CS2R R58, SRZ ;  /* 0x00000000003a7805 */ /* 0x000fe4000001ff00 */
[----:B------:R-:W-:Y:S02]  /*61b0*/  LOP3.LUT R2, R2, 0x1, RZ, 0xc0, !PT ;  /* 0x0000000102027812 */ /* 0x000fe400078ec0ff */
[----:B------:R-:W-:Y:S01]  /*61c0*/  CS2R R56, SRZ ;  /* 0x0000000000387805 */ /* 0x000fe2000001ff00 */
[----:B------:R-:W1:Y:S01]  /*61d0*/  @P5 SYNCS.PHASECHK.TRANS64.TRYWAIT P1, [R0+URZ+0x40], R7 ;  /* 0x00004007000055a7 */ /* 0x000e6200080211ff */
[----:B------:R-:W-:Y:S02]  /*61e0*/  CS2R R50, SRZ ;  /* 0x0000000000327805 */ /* 0x000fe4000001ff00 */
[----:B------:R-:W-:Y:S02]  /*61f0*/  ISETP.NE.U32.AND P2, PT, R2, 0x1, PT ;  /* 0x000000010200780c */ /* 0x000fe40003f45070 */
[----:B------:R-:W-:Y:S01]  /*6200*/  CS2R R48, SRZ ;  /* 0x0000000000307805 */ /* 0x000fe2000001ff00 */
[----:B------:R-:W-:Y:S01]  /*6210*/  IMAD.IADD R47, R83, 0x1, R80 ;  /* 0x00000001532f7824 */ /* 0x000fe200078e0250 */
[----:B------:R-:W-:Y:S01]  /*6220*/  P2R R113, PR, RZ, 0x4 ;  /* 0x00000004ff717803 */ /* 0x000fe20000000000 */
[----:B------:R-:W-:Y:S01]  /*6230*/  IMAD.IADD R46, R95, 0x1, R82 ;  /* 0x000000015f2e7824 */ /* 0x000fe200078e0252 */
[----:B------:R3:W4:Y:S01]  /*6240*/  SYNCS.PHASECHK.TRANS64.TRYWAIT P0, [R108+URZ+0xa0], R3 ;  /* 0x0000a0036c0075a7 */ /* 0x00072200080011ff */
[----:B-1----:R-:W-:Y:S01]  /*6250*/  @P5 SEL R110, RZ, 0x1, !P1 ;  /* 0x00000001ff6e5807 */ /* 0x002fe20004800000 */
[----:B---3--:R-:W-:Y:S06]  /*6260*/  @!P5 BRA `(.L_x_94) ;  /* 0x000000000068d947 */ /* 0x008fec0003800000 */
[----:B------:R-:W-:Y:S01]  /*6270*/  ISETP.NE.AND P1, PT, R110, RZ, PT ;  /* 0x000000ff6e00720c */ /* 0x000fe20003f25270 */
[----:B------:R-:W-:Y:S01]  /*6280*/  BSSY B0, `(.L_x_95) ;  /* 0x000000d000007945 */ /* 0x000fe20003800000 */
[----:B------:R-:W-:Y:S02]  /*6290*/  CS2R R50, SRZ ;  /* 0x0000000000327805 */ /* 0x000fe4000001ff00 */
[----:B------:R-:W-:Y:S02]  /*62a0*/  CS2R R48, SRZ ;  /* 0x0000000000307805 */ /* 0x000fe4000001ff00 */
[----:B------:R-:W-:Y:S02]  /*62b0*/  CS2R R58, SRZ ;  /* 0x00000000003a7805 */ /* 0x000fe4000001ff00 */
[----:B------:R-:W-:Y:S02]  /*62c0*/  CS2R R56, SRZ ;  /* 0x0000000000387805 */ /* 0x000fe4000001ff00 */
[----:B------:R-:W-:Y:S02]  /*62d0*/  CS2R R66, SRZ ;  /* 0x0000000000427805 */ /* 0x000fe4000001ff00 */
[----:B------:R-:W-:Y:S02]  /*62e0*/  CS2R R64, SRZ ;  /* 0x0000000000407805 */ /* 0x000fe4000001ff00 */
[----:B------:R-:W-:Y:S02]  /*62f0*/  CS2R R74, SRZ ;  /* 0x00000000004a7805 */ /* 0x000fe4000001ff00 */
[----:B------:R-:W-:Y:S01]  /*6300*/  CS2R R72, SRZ ;  /* 0x0000000000487805 */ /* 0x000fe2000001ff00 */
[----:B------:R-:W-:Y:S06]  /*6310*/  @P1 BRA `(.L_x_96) ;  /* 0x00000000000c1947 */ /* 0x000fec0003800000 */
[----:B------:R-:W-:Y:S04]  /*6320*/  SHF.L.U32 R5, R112, 0x1f, RZ ;  /* 0x0000001f70057819 */ /* 0x000fe800000006ff */
[----:B------:R-:W1:Y:S02]  /*6330*/  SYNCS.PHASECHK.TRANS64.TRYWAIT P1, [R0+URZ+0x40], R5 ;  /* 0x00004005000075a7 */ /* 0x000e6400080211ff */
[----:B-1----:R-:W-:Y:S05]  /*6340*/  @!P1 BRA `(.L_x_97) ;  /* 0x0000002400649947 */ /* 0x002fea0003800000 */
.L_x_96:
[----:B------:R-:W-:Y:S05]  /*6350*/  BSYNC B0 ;  /* 0x0000000000007941 */ /* 0x000fea0003800000 */
.L_x_95:
[----:B------:R-:W-:Y:S01]  /*6360*/  ISETP.NE.AND P1, PT, R113, RZ, PT ;  /* 0x000000ff7100720c */ /* 0x000fe20003f25270 */
[----:B------:R-:W-:Y:S04]  /*6370*/  UIADD3 UR4, UPT, UPT, UR46, 0x1, URZ ;  /* 0x000000012e047890 */ /* 0x000fe8000fffe0ff */
[----:B------:R-:W-:Y:S04]  /*6380*/  UISETP.NE.AND UP0, UPT, UR4, 0x3, UPT ;  /* 0x000000030400788c */ /* 0x000fe8000bf05270 */
[----:B------:R-:W-:Y:S02]  /*6390*/  USEL UR5, URZ, 0x1, UP0 ;  /* 0x00000001ff057887 */ /* 0x000fe40008000000 */
[----:B------:R-:W-:Y:S02]  /*63a0*/  USEL UR4, UR4, URZ, UP0 ;  /* 0x000000ff04047287 */ /* 0x000fe40008000000 */
[----:B------:R3:W1:Y:S02]  /*63b0*/  @P1 LDS.128 R48, [R83] ;  /* 0x0000000053301984 */ /* 0x0006640000000c00 */
[----:B------:R-:W-:Y:S02]  /*63c0*/  LOP3.LUT R112, R112, UR5, RZ, 0x3c, !PT ;  /* 0x0000000570707c12 */ /* 0x000fe4000f8e3cff */
[----:B------:R3:W1:Y:S01]  /*63d0*/  @P1 LDS.128 R56, [R82+0x10] ;  /* 0x0000100052381984 */ /* 0x0006620000000c00 */
[----:B------:R-:W-:Y:S03]  /*63e0*/  IMAD.U32 R111, RZ, RZ, UR4 ;  /* 0x00000004ff6f7e24 */ /* 0x000fe6000f8e00ff */
[----:B------:R3:W1:Y:S04]  /*63f0*/  @P1 LDS.128 R64, [R47+0x20] ;  /* 0x000020002f401984 */ /* 0x0006680000000c00 */
[----:B------:R3:W1:Y:S02]  /*6400*/  @P1 LDS.128 R72, [R46+0x10] ;  /* 0x000010002e481984 */ /* 0x0006640000000c00 */
.L_x_94:
[----:B------:R-:W-:Y:S05]  /*6410*/  BSYNC B1 ;  /* 0x0000000000017941 */ /* 0x000fea0003800000 */
.L_x_93:
[----:B-1----:R-:W-:Y:S04]  /*6420*/  SHF.R.U32.HI R0, RZ, 0x15, R39 ;  /* 0x00000015ff007819 */ /* 0x002fe80000011627 */
[----:B------:R-:W-:Y:S01]  /*6430*/  LOP3.LUT P1, RZ, R0, 0x3, R85, 0x48, !PT ;  /* 0x0000000300ff7812 */ /* 0x000fe20007824855 */
[----:B------:R-:W-:Y:S01]  /*6440*/  @!UPT UIADD3 URZ, UPT, UPT, URZ, URZ, URZ ;  /* 0x000000fffffff290 */ /* 0x000fe2000fffe0ff */
[----:B----4-:R-:W-:Y:S11]  /*6450*/  @P0 BRA `(.L_x_98) ;  /* 0x0000000000080947 */ /* 0x010ff60003800000 */
[----:B------:R-:W1:Y:S02]  /*6460*/  SYNCS.PHASECHK.TRANS64.TRYWAIT P0, [R108+URZ+0xa0], R3 ;  /* 0x0000a0036c0075a7 */ /* 0x000e6400080011ff */
[----:B-1----:R-:W-:Y:S05]  /*6470*/  @!P0 BRA `(.L_x_99) ;  /* 0x00000024002c8947 */ /* 0x002fea0003800000 */
.L_x_98:
[----:B------:R-:W-:Y:S05]  /*6480*/  @!P1 BRA `(.L_x_100) ;  /* 0x0000000000409947 */ /* 0x000fea0003800000 */
[----:B------:R-:W4:Y:S01]  /*6490*/  LDCU.64 UR8, c[0x4][0x70] ;  /* 0x01000e00ff0877ac */ /* 0x000f220008000a00 */
[----:B-1----:R-:W-:Y:S01]  /*64a0*/  MOV R3, 0x0 ;  /* 0x0000000000037802 */ /* 0x002fe20000000f00 */
[----:B------:R-:W-:Y:S02]  /*64b0*/  HFMA2 R12, -RZ, RZ, 0, 5.9604644775390625e-08 ;  /* 0x00000001ff0c7431 */ /* 0x000fe400000001ff */
[----:B------:R-:W-:Y:S02]  /*64c0*/  IMAD.MOV.U32 R8, RZ, RZ, 0x192 ;  /* 0x00000192ff087424 */ /* 0x000fe400078e00ff */
[----:B------:R-:W-:Y:S01]  /*64d0*/  IMAD.MOV.U32 R13, RZ, RZ, RZ ;  /* 0x000000ffff0d7224 */ /* 0x000fe200078e00ff */
[----:B------:R-:W1:Y:S01]  /*64e0*/  LDCU.64 UR6, c[0x4][0x78] ;  /* 0x01000f00ff0677ac */ /* 0x000e620008000a00 */
[----:B------:R-:W2:Y:S01]  /*64f0*/  LDC.64 R2, c[0x4][R3] ;  /* 0x0100000003027b82 */ /* 0x000ea20000000a00 */
[----:B------:R-:W5:Y:S01]  /*6500*/  LDCU.64 UR4, c[0x4][0x10] ;  /* 0x01000200ff0477ac */ /* 0x000f620008000a00 */
[----:B----4-:R-:W-:Y:S01]  /*6510*/  MOV R5, UR9 ;  /* 0x0000000900057c02 */ /* 0x010fe20008000f00 */
[----:B------:R-:W-:Y:S01]  /*6520*/  IMAD.U32 R4, RZ, RZ, UR8 ;  /* 0x00000008ff047e24 */ /* 0x000fe2000f8e00ff */
[----:B-1----:R-:W-:Y:S01]  /*6530*/  MOV R7, UR7 ;  /* 0x0000000700077c02 */ /* 0x002fe20008000f00 */
[----:B------:R-:W-:Y:S01]  /*6540*/  IMAD.U32 R6, RZ, RZ, UR6 ;  /* 0x00000006ff067e24 */ /* 0x000fe2000f8e00ff */
[----:B-----5:R-:W-:Y:S01]  /*6550*/  MOV R11, UR5 ;  /* 0x00000005000b7c02 */ /* 0x020fe20008000f00 */
[----:B------:R-:W-:Y:S02]  /*6560*/  IMAD.U32 R10, RZ, RZ, UR4 ;  /* 0x00000004ff0a7e24 */ /* 0x000fe4000f8e00ff */
[----:B------:R-:W-:Y:S07]  /*6570*/  LEPC R20, `(.L_x_100) ;  /* 0x000000001014794e */ /* 0x000fee0000000000 */
[----:B--23--:R-:W-:Y:S05]  /*6580*/  CALL.ABS.NOINC R2 ;  /* 0x0000000002007343 */ /* 0x00cfea0003c00000 */
.L_x_100:
[----:B------:R-:W-:Y:S05]  /*6590*/  WARPSYNC.ALL ;  /* 0x0000000000007948 */ /* 0x000fea0003800000 */
[----:B------:R-:W-:Y:S01]  /*65a0*/  R2UR UR4, R39 ;  /* 0x00000000270472ca */ /* 0x000fe200000e0000 */
[--C-:B------:R-:W-:Y:S01]  /*65b0*/  HADD2.F32 R40, -RZ, R48.reuse.H0_H0 ;  /* 0x20000030ff287230 */ /* 0x100fe20000004100 */
[----:B------:R-:W-:Y:S01]  /*65c0*/  ISETP.NE.AND P0, PT, R97, RZ, PT ;  /* 0x000000ff6100720c */ /* 0x000fe20003f05270 */
[----:B------:R-:W-:Y:S01]  /*65d0*/  HADD2.F32 R43, -RZ, R48.H1_H1 ;  /* 0x30000030ff2b7230 */ /* 0x000fe20000004100 */
[----:B------:R-:W-:Y:S01]  /*65e0*/  BSSY.RECONVERGENT B0, `(.L_x_101) ;  /* 0x0000085000007945 */ /* 0x000fe20003800200 */
[----:B------:R-:W-:Y:S02]  /*65f0*/  HADD2.F32 R42, -RZ, R49.H0_H0 ;  /* 0x20000031ff2a7230 */ /* 0x000fe40000004100 */
[----:B------:R-:W-:Y:S02]  /*6600*/  HADD2.F32 R45, -RZ, R51.H0_H0 ;  /* 0x20000033ff2d7230 */ /* 0x000fe40000004100 */
[----:B------:R-:W-:Y:S04]  /*6610*/  HADD2.F32 R44, -RZ, R75.H1_H1 ;  /* 0x3000004bff2c7230 */ /* 0x000fe80000004100 */
[----:B------:R-:W2:Y:S02]  /*6620*/  LDTM.x32 R4, tmem[UR4] ;  /* 0x00000004000479ee */ /* 0x000ea400082c0000 */
[C---:B--2---:R-:W-:Y:S01]  /*6630*/  FMUL R0, R38.reuse, R4 ;  /* 0x0000000426007220 */ /* 0x044fe20000400000 */
[C---:B------:R-:W-:Y:S01]  /*6640*/  FMUL R2, R38.reuse, R5 ;  /* 0x0000000526027220 */ /* 0x040fe20000400000 */
[C---:B-1----:R-:W-:Y:S01]  /*6650*/  FMUL R3, R38.reuse, R6 ;  /* 0x0000000626037220 */ /* 0x042fe20000400000 */
[C---:B------:R-:W-:Y:S01]  /*6660*/  FMUL R7, R38.reuse, R7 ;  /* 0x0000000726077220 */ /* 0x040fe20000400000 */
[C---:B------:R-:W-:Y:S01]  /*6670*/  FFMA R0, R41.reuse, R40, R0 ;  /* 0x0000002829007223 */ /* 0x040fe20000000000 */
[----:B------:R-:W-:Y:S02]  /*6680*/  HADD2.F32 R40, -RZ, R49.H1_H1 ;  /* 0x30000031ff287230 */ /* 0x000fe40000004100 */
[C---:B------:R-:W-:Y:S01]  /*6690*/  FFMA R2, R41.reuse, R43, R2 ;  /* 0x0000002b29027223 */ /* 0x040fe20000000002 */
[C---:B------:R-:W-:Y:S01]  /*66a0*/  FFMA R3, R41.reuse, R42, R3 ;  /* 0x0000002a29037223 */ /* 0x040fe20000000003 */
[--C-:B------:R-:W-:Y:S02]  /*66b0*/  HADD2.F32 R43, -RZ, R50.reuse.H0_H0 ;  /* 0x20000032ff2b7230 */ /* 0x100fe40000004100 */
[----:B------:R-:W-:Y:S01]  /*66c0*/  FMUL R4, R38, R8 ;  /* 0x0000000826047220 */ /* 0x000fe20000400000 */
[----:B------:R-:W-:Y:S01]  /*66d0*/  HADD2.F32 R42, -RZ, R50.H1_H1 ;  /* 0x30000032ff2a7230 */ /* 0x000fe20000004100 */
[----:B------:R-:W-:Y:S01]  /*66e0*/  F2FP.F16.F32.PACK_AB R52, R2, R0 ;  /* 0x000000000234723e */ /* 0x000fe200000000ff */
[C---:B------:R-:W-:Y:S01]  /*66f0*/  FFMA R7, R41.reuse, R40, R7 ;  /* 0x0000002829077223 */ /* 0x040fe20000000007 */
[----:B------:R-:W-:Y:S01]  /*6700*/  FFMA R4, R41, R43, R4 ;  /* 0x0000002b29047223 */ /* 0x000fe20000000004 */
[C---:B------:R-:W-:Y:S01]  /*6710*/  FMUL R5, R38.reuse, R9 ;  /* 0x0000000926057220 */ /* 0x040fe20000400000 */
[C---:B------:R-:W-:Y:S01]  /*6720*/  FMUL R6, R38.reuse, R10 ;  /* 0x0000000a26067220 */ /* 0x040fe20000400000 */
[----:B------:R-:W-:Y:S01]  /*6730*/  HADD2.F32 R40, -RZ, R51.H1_H1 ;  /* 0x30000033ff287230 */ /* 0x000fe20000004100 */
[----:B------:R-:W-:Y:S01]  /*6740*/  F2FP.F16.F32.PACK_AB R53, R7, R3 ;  /* 0x000000030735723e */ /* 0x000fe200000000ff */
[C---:B------:R-:W-:Y:S01]  /*6750*/  FFMA R5, R41.reuse, R42, R5 ;  /* 0x0000002a29057223 */ /* 0x040fe20000000005 */
[----:B------:R-:W-:Y:S01]  /*6760*/  FFMA R6, R41, R45, R6 ;  /* 0x0000002d29067223 */ /* 0x000fe20000000006 */
[C---:B------:R-:W-:Y:S01]  /*6770*/  FMUL R11, R38.reuse, R11 ;  /* 0x0000000b260b7220 */ /* 0x040fe20000400000 */
[--C-:B------:R-:W-:Y:S02]  /*6780*/  HADD2.F32 R43, -RZ, R56.reuse.H0_H0 ;  /* 0x20000038ff2b7230 */ /* 0x100fe40000004100 */
[C---:B------:R-:W-:Y:S01]  /*6790*/  FMUL R8, R38.reuse, R12 ;  /* 0x0000000c26087220 */ /* 0x040fe20000400000 */
[----:B------:R-:W-:Y:S01]  /*67a0*/  F2FP.F16.F32.PACK_AB R54, R5, R4 ;  /* 0x000000040536723e */ /* 0x000fe200000000ff */
[C---:B------:R-:W-:Y:S01]  /*67b0*/  FFMA R11, R41.reuse, R40, R11 ;  /* 0x00000028290b7223 */ /* 0x040fe2000000000b */
[----:B------:R-:W-:Y:S02]  /*67c0*/  HADD2.F32 R40, -RZ, R56.H1_H1 ;  /* 0x30000038ff287230 */ /* 0x000fe40000004100 */
[----:B------:R-:W-:Y:S01]  /*67d0*/  FFMA R8, R41, R43, R8 ;  /* 0x0000002b29087223 */ /* 0x000fe20000000008 */
[C---:B------:R-:W-:Y:S01]  /*67e0*/  FMUL R9, R38.reuse, R13 ;  /* 0x0000000d26097220 */ /* 0x040fe20000400000 */
[--C-:B------:R-:W-:Y:S01]  /*67f0*/  HADD2.F32 R45, -RZ, R57.reuse.H0_H0 ;  /* 0x20000039ff2d7230 */ /* 0x100fe20000004100 */
[----:B------:R-:W-:Y:S01]  /*6800*/  F2FP.F16.F32.PACK_AB R55, R11, R6 ;  /* 0x000000060b37723e */ /* 0x000fe200000000ff */
[C---:B------:R-:W-:Y:S01]  /*6810*/  FMUL R10, R38.reuse, R14 ;  /* 0x0000000e260a7220 */ /* 0x040fe20000400000 */
[----:B------:R-:W-:Y:S02]  /*6820*/  HADD2.F32 R42, -RZ, R57.H1_H1 ;  /* 0x30000039ff2a7230 */ /* 0x000fe40000004100 */
[C---:B------:R-:W-:Y:S01]  /*6830*/  FFMA R9, R41.reuse, R40, R9 ;  /* 0x0000002829097223 */ /* 0x040fe20000000009 */
[C---:B------:R-:W-:Y:S01]  /*6840*/  FMUL R15, R38.reuse, R15 ;  /* 0x0000000f260f7220 */ /* 0x040fe20000400000 */
[----:B------:R1:W-:Y:S01]  /*6850*/  STS.128 [R83], R52 ;  /* 0x0000003453007388 */ /* 0x0003e20000000c00 */
[----:B------:R-:W-:Y:S01]  /*6860*/  FFMA R10, R41, R45, R10 ;  /* 0x0000002d290a7223 */ /* 0x000fe2000000000a */
[--C-:B------:R-:W-:Y:S01]  /*6870*/  HADD2.F32 R40, -RZ, R58.reuse.H0_H0 ;  /* 0x2000003aff287230 */ /* 0x100fe20000004100 */
[----:B------:R-:W-:Y:S01]  /*6880*/  F2FP.F16.F32.PACK_AB R60, R9, R8 ;  /* 0x00000008093c723e */ /* 0x000fe200000000ff */
[----:B------:R-:W-:Y:S01]  /*6890*/  FFMA R15, R41, R42, R15 ;  /* 0x0000002a290f7223 */ /* 0x000fe2000000000f */
[C---:B------:R-:W-:Y:S01]  /*68a0*/  FMUL R12, R38.reuse, R16 ;  /* 0x00000010260c7220 */ /* 0x040fe20000400000 */
[----:B------:R-:W-:Y:S02]  /*68b0*/  HADD2.F32 R42, -RZ, R58.H1_H1 ;  /* 0x3000003aff2a7230 */ /* 0x000fe40000004100 */
[C---:B------:R-:W-:Y:S01]  /*68c0*/  FMUL R13, R38.reuse, R17 ;  /* 0x00000011260d7220 */ /* 0x040fe20000400000 */
[--C-:B------:R-:W-:Y:S01]  /*68d0*/  HADD2.F32 R43, -RZ, R59.reuse.H0_H0 ;  /* 0x2000003bff2b7230 */ /* 0x100fe20000004100 */
[----:B------:R-:W-:Y:S01]  /*68e0*/  F2FP.F16.F32.PACK_AB R61, R15, R10 ;  /* 0x0000000a0f3d723e */ /* 0x000fe200000000ff */
[C---:B------:R-:W-:Y:S01]  /*68f0*/  FFMA R12, R41.reuse, R40, R12 ;  /* 0x00000028290c7223 */ /* 0x040fe2000000000c */
[C---:B------:R-:W-:Y:S01]  /*6900*/  FFMA R13, R41.reuse, R42, R13 ;  /* 0x0000002a290d7223 */ /* 0x040fe2000000000d */
[C---:B------:R-:W-:Y:S01]  /*6910*/  FMUL R14, R38.reuse, R18 ;  /* 0x00000012260e7220 */ /* 0x040fe20000400000 */
[----:B------:R-:W-:Y:S02]  /*6920*/  HADD2.F32 R40, -RZ, R59.H1_H1 ;  /* 0x3000003bff287230 */ /* 0x000fe40000004100 */
[C---:B------:R-:W-:Y:S01]  /*6930*/  FMUL R19, R38.reuse, R19 ;  /* 0x0000001326137220 */ /* 0x040fe20000400000 */
[C---:B------:R-:W-:Y:S01]  /*6940*/  FMUL R16, R38.reuse, R20 ;  /* 0x0000001426107220 */ /* 0x040fe20000400000 */
[C---:B------:R-:W-:Y:S01]  /*6950*/  FFMA R14, R41.reuse, R43, R14 ;  /* 0x0000002b290e7223 */ /* 0x040fe2000000000e */
[--C-:B------:R-:W-:Y:S02]  /*6960*/  HADD2.F32 R43, -RZ, R64.reuse.H0_H0 ;  /* 0x20000040ff2b7230 */ /* 0x100fe40000004100 */
[C---:B------:R-:W-:Y:S01]  /*6970*/  FFMA R19, R41.reuse, R40, R19 ;  /* 0x0000002829137223 */ /* 0x040fe20000000013 */
[----:B------:R-:W-:Y:S02]  /*6980*/  HADD2.F32 R42, -RZ, R64.H1_H1 ;  /* 0x30000040ff2a7230 */ /* 0x000fe40000004100 */
[C---:B------:R-:W-:Y:S01]  /*6990*/  FMUL R17, R38.reuse, R21 ;  /* 0x0000001526117220 */ /* 0x040fe20000400000 */
[--C-:B------:R-:W-:Y:S02]  /*69a0*/  HADD2.F32 R45, -RZ, R65.reuse.H0_H0 ;  /* 0x20000041ff2d7230 */ /* 0x100fe40000004100 */
[C---:B------:R-:W-:Y:S01]  /*69b0*/  FMUL R18, R38.reuse, R22 ;  /* 0x0000001626127220 */ /* 0x040fe20000400000 */
[----:B------:R-:W-:Y:S02]  /*69c0*/  HADD2.F32 R40, -RZ, R65.H1_H1 ;  /* 0x30000041ff287230 */ /* 0x000fe40000004100 */
[C---:B------:R-:W-:Y:S01]  /*69d0*/  FMUL R23, R38.reuse, R23 ;  /* 0x0000001726177220 */ /* 0x040fe20000400000 */
[C---:B------:R-:W-:Y:S01]  /*69e0*/  FFMA R16, R41.reuse, R43, R16 ;  /* 0x0000002b29107223 */ /* 0x040fe20000000010 */
[C---:B------:R-:W-:Y:S01]  /*69f0*/  FFMA R17, R41.reuse, R42, R17 ;  /* 0x0000002a29117223 */ /* 0x040fe20000000011 */
[C---:B------:R-:W-:Y:S01]  /*6a00*/  FFMA R18, R41.reuse, R45, R18 ;  /* 0x0000002d29127223 */ /* 0x040fe20000000012 */
[C---:B------:R-:W-:Y:S01]  /*6a10*/  FFMA R23, R41.reuse, R40, R23 ;  /* 0x0000002829177223 */ /* 0x040fe20000000017 */
[--C-:B------:R-:W-:Y:S02]  /*6a20*/  HADD2.F32 R43, -RZ, R66.reuse.H0_H0 ;  /* 0x20000042ff2b7230 */ /* 0x100fe40000004100 */
[C---:B------:R-:W-:Y:S01]  /*6a30*/  FMUL R20, R38.reuse, R24 ;  /* 0x0000001826147220 */ /* 0x040fe20000400000 */
        /* <DEDUP_REMOVED lines=9> */
[----:B------:R-:W-:Y:S01]  /*6ad0*/  FFMA R27, R41, R42, R27 ;  /* 0x0000002a291b7223 */ /* 0x000fe2000000001b */
[--C-:B------:R-:W-:Y:S02]  /*6ae0*/  HADD2.F32 R40, -RZ, R72.reuse.H0_H0 ;  /* 0x20000048ff287230 */ /* 0x100fe40000004100 */
[C---:B------:R-:W-:Y:S01]  /*6af0*/  FMUL R24, R38.reuse, R28 ;  /* 0x0000001c26187220 */ /* 0x040fe20000400000 */
[----:B------:R-:W-:Y:S02]  /*6b00*/  HADD2.F32 R42, -RZ, R72.H1_H1 ;  /* 0x30000048ff2a7230 */ /* 0x000fe40000004100 */
[C---:B------:R-:W-:Y:S01]  /*6b10*/  FMUL R25, R38.reuse, R29 ;  /* 0x0000001d26197220 */ /* 0x040fe20000400000 */
[--C-:B------:R-:W-:Y:S02]  /*6b20*/  HADD2.F32 R43, -RZ, R73.reuse.H0_H0 ;  /* 0x20000049ff2b7230 */ /* 0x100fe40000004100 */
[C---:B------:R-:W-:Y:S01]  /*6b30*/  FMUL R26, R38.reuse, R30 ;  /* 0x0000001e261a7220 */ /* 0x040fe20000400000 */
[----:B------:R-:W-:Y:S01]  /*6b40*/  F2FP.F16.F32.PACK_AB R62, R13, R12 ;  /* 0x0000000c0d3e723e */ /* 0x000fe200000000ff */
[----:B------:R-:W-:Y:S01]  /*6b50*/  FFMA R24, R41, R40, R24 ;  /* 0x0000002829187223 */ /* 0x000fe20000000018 */
[----:B------:R-:W-:Y:S01]  /*6b60*/  F2FP.F16.F32.PACK_AB R63, R19, R14 ;  /* 0x0000000e133f723e */ /* 0x000fe200000000ff */
[C---:B------:R-:W-:Y:S01]  /*6b70*/  FFMA R25, R41.reuse, R42, R25 ;  /* 0x0000002a29197223 */ /* 0x040fe20000000019 */
[C---:B------:R-:W-:Y:S01]  /*6b80*/  FFMA R26, R41.reuse, R43, R26 ;  /* 0x0000002b291a7223 */ /* 0x040fe2000000001a */
[----:B------:R-:W-:Y:S02]  /*6b90*/  HADD2.F32 R40, -RZ, R73.H1_H1 ;  /* 0x30000049ff287230 */ /* 0x000fe40000004100 */
[C---:B------:R-:W-:Y:S01]  /*6ba0*/  FMUL R31, R38.reuse, R31 ;  /* 0x0000001f261f7220 */ /* 0x040fe20000400000 */
[----:B------:R1:W-:Y:S01]  /*6bb0*/  STS.128 [R82+0x10], R60 ;  /* 0x0000103c52007388 */ /* 0x0003e20000000c00 */
[--C-:B------:R-:W-:Y:S02]  /*6bc0*/  HADD2.F32 R43, -RZ, R74.reuse.H0_H0 ;  /* 0x2000004aff2b7230 */ /* 0x100fe40000004100 */
[C---:B------:R-:W-:Y:S01]  /*6bd0*/  FMUL R28, R38.reuse, R32 ;  /* 0x00000020261c7220 */ /* 0x040fe20000400000 */
[----:B------:R-:W-:Y:S02]  /*6be0*/  HADD2.F32 R42, -RZ, R74.H1_H1 ;  /* 0x3000004aff2a7230 */ /* 0x000fe40000004100 */
[C---:B------:R-:W-:Y:S01]  /*6bf0*/  FMUL R29, R38.reuse, R33 ;  /* 0x00000021261d7220 */ /* 0x040fe20000400000 */
[----:B------:R-:W-:Y:S02]  /*6c00*/  HADD2.F32 R45, -RZ, R75.H0_H0 ;  /* 0x2000004bff2d7230 */ /* 0x000fe40000004100 */
[C---:B------:R-:W-:Y:S01]  /*6c10*/  FMUL R30, R38.reuse, R34 ;  /* 0x00000022261e7220 */ /* 0x040fe20000400000 */
[----:B------:R-:W-:Y:S01]  /*6c20*/  FFMA R31, R41, R40, R31 ;  /* 0x00000028291f7223 */ /* 0x000fe2000000001f */
[----:B------:R-:W-:Y:S01]  /*6c30*/  FMUL R35, R38, R35 ;  /* 0x0000002326237220 */ /* 0x000fe20000400000 */
[----:B------:R-:W-:Y:S01]  /*6c40*/  F2FP.F16.F32.PACK_AB R68, R17, R16 ;  /* 0x000000101144723e */ /* 0x000fe200000000ff */
[----:B------:R-:W-:Y:S01]  /*6c50*/  FFMA R28, R41, R43, R28 ;  /* 0x0000002b291c7223 */ /* 0x000fe2000000001c */
[----:B------:R-:W-:Y:S01]  /*6c60*/  F2FP.F16.F32.PACK_AB R69, R23, R18 ;  /* 0x000000121745723e */ /* 0x000fe200000000ff */
[----:B------:R-:W-:Y:S01]  /*6c70*/  FFMA R29, R41, R42, R29 ;  /* 0x0000002a291d7223 */ /* 0x000fe2000000001d */
[----:B------:R-:W-:Y:S01]  /*6c80*/  F2FP.F16.F32.PACK_AB R70, R21, R20 ;  /* 0x000000141546723e */ /* 0x000fe200000000ff */
[----:B------:R-:W-:Y:S01]  /*6c90*/  FFMA R30, R41, R45, R30 ;  /* 0x0000002d291e7223 */ /* 0x000fe2000000001e */
[----:B------:R-:W-:Y:S01]  /*6ca0*/  F2FP.F16.F32.PACK_AB R71, R27, R22 ;  /* 0x000000161b47723e */ /* 0x000fe200000000ff */
[----:B------:R-:W-:Y:S01]  /*6cb0*/  FFMA R35, R41, R44, R35 ;  /* 0x0000002c29237223 */ /* 0x000fe20000000023 */
[----:B------:R-:W-:Y:S02]  /*6cc0*/  F2FP.F16.F32.PACK_AB R104, R25, R24 ;  /* 0x000000181968723e */ /* 0x000fe400000000ff */
[----:B------:R-:W-:Y:S01]  /*6cd0*/  F2FP.F16.F32.PACK_AB R105, R31, R26 ;  /* 0x0000001a1f69723e */ /* 0x000fe200000000ff */
[----:B------:R1:W-:Y:S01]  /*6ce0*/  STS.128 [R47+0x20], R68 ;  /* 0x000020442f007388 */ /* 0x0003e20000000c00 */
[----:B------:R-:W-:Y:S02]  /*6cf0*/  F2FP.F16.F32.PACK_AB R106, R29, R28 ;  /* 0x0000001c1d6a723e */ /* 0x000fe400000000ff */
[----:B------:R-:W-:Y:S05]  /*6d00*/  F2FP.F16.F32.PACK_AB R107, R35, R30 ;  /* 0x0000001e236b723e */ /* 0x000fea00000000ff */
[----:B------:R1:W-:Y:S01]  /*6d10*/  STS.128 [R46+0x10], R104 ;  /* 0x000010682e007388 */ /* 0x0003e20000000c00 */
[----:B------:R-:W-:Y:S01]  /*6d20*/  @!PT LDS RZ, [RZ] ;  /* 0x00000000fffff984 */ /* 0x000fe20000000800 */
[----:B------:R-:W-:Y:S01]  /*6d30*/  @!PT LDS RZ, [RZ] ;  /* 0x00000000fffff984 */ /* 0x000fe20000000800 */
[----:B------:R-:W-:Y:S01]  /*6d40*/  @!PT LDS RZ, [RZ] ;  /* 0x00000000fffff984 */ /* 0x000fe20000000800 */
[----:B------:R-:W-:Y:S01]  /*6d50*/  @!PT LDS RZ, [RZ] ;  /* 0x00000000fffff984 */ /* 0x000fe20000000800 */
[----:B------:R2:W-:Y:S07]  /*6d60*/  MEMBAR.ALL.CTA ;  /* 0x0000000000007992 */ /* 0x0005ee0000008000 */
[----:B--2---:R-:W2:Y:S02]  /*6d70*/  FENCE.VIEW.ASYNC.S ;  /* 0x00000000000073c6 */ /* 0x004ea40000000000 */
[----:B--2---:R-:W-:Y:S06]  /*6d80*/  BAR.SYNC.DEFER_BLOCKING 0x1, 0x80 ;  /* 0x0042000000007b1d */ /* 0x004fec0000010000 */
[----:B------:R-:W-:Y:S05]  /*6d90*/  @P0 BRA `(.L_x_102) ;  /* 0x0000000000240947 */ /* 0x000fea0003800000 */
[----:B------:R-:W2:Y:S01]  /*6da0*/  LDCU.64 UR6, c[0x0][0x348] ;  /* 0x00006900ff0677ac */ /* 0x000ea20008000a00 */
[----:B------:R-:W-:Y:S01]  /*6db0*/  R2UR UR5, R109 ;  /* 0x000000006d0572ca */ /* 0x000fe200000e0000 */
[----:B------:R-:W-:Y:S11]  /*6dc0*/  UMOV UR51, UR36 ;  /* 0x0000002400337c82 */ /* 0x000ff60008000000 */
[----:B------:R-:W-:Y:S01]  /*6dd0*/  @!UPT UIADD3 URZ, UPT, UPT, URZ, URZ, URZ ;  /* 0x000000fffffff290 */ /* 0x000fe2000fffe0ff */
[----:B------:R-:W-:Y:S02]  /*6de0*/  UIADD3 UR48, UPT, UPT, UR47, 0x200, UR5 ;  /* 0x000002002f307890 */ /* 0x000fe4000fffe005 */
[----:B--2---:R-:W-:Y:S04]  /*6df0*/  UIADD3 UR4, UP0, UPT, UR6, 0x680, URZ ;  /* 0x0000068006047890 */ /* 0x004fe8000ff1e0ff */
[----:B------:R-:W-:Y:S09]  /*6e00*/  UIADD3.X UR5, UPT, UPT, URZ, UR7, URZ, UP0, !UPT ;  /* 0x00000007ff057290 */ /* 0x000ff200087fe4ff */
[----:B------:R2:W-:Y:S02]  /*6e10*/  UTMASTG.3D [UR48], [UR4] ;  /* 0x00000030040073b5 */ /* 0x0005e40008010000 */
[----:B--2---:R0:W-:Y:S02]  /*6e20*/  UTMACMDFLUSH ;  /* 0x00000000000079b7 */ /* 0x0041e40000000000 */
.L_x_102:
[----:B------:R-:W-:Y:S05]  /*6e30*/  BSYNC.RECONVERGENT B0 ;  /* 0x0000000000007941 */ /* 0x000fea0003800200 */
.L_x_101:
[----:B------:R-:W-:Y:S01]  /*6e40*/  UIADD3 UR44, UPT, UPT, UR46, 0x1, URZ ;  /* 0x000000012e2c7890 */ /* 0x000fe2000fffe0ff */
[----:B------:R-:W-:Y:S03]  /*6e50*/  BSSY.RECONVERGENT B0, `(.L_x_103) ;  /* 0x0000005000007945 */ /* 0x000fe60003800200 */
[----:B------:R-:W-:Y:S04]  /*6e60*/  UISETP.NE.AND UP0, UPT, UR44, 0x3, UPT ;  /* 0x000000032c00788c */ /* 0x000fe8000bf05270 */
[----:B------:R-:W-:Y:S01]  /*6e70*/  USEL UR45, UR44, URZ, UP0 ;  /* 0x000000ff2c2d7287 */ /* 0x000fe20008000000 */
[----:B------:R-:W-:Y:S11]  /*6e80*/  @P0 BRA `(.L_x_104) ;  /* 0x0000000000040947 */ /* 0x000ff60003800000 */
[----:B------:R-:W-:Y:S04]  /*6e90*/  DEPBAR.LE SB0, 0x1 ;  /* 0x000080400000791a */ /* 0x000fe80000000000 */
.L_x_104:
[----:B------:R-:W-:Y:S05]  /*6ea0*/  BSYNC.RECONVERGENT B0 ;  /* 0x0000000000007941 */ /* 0x000fea0003800200 */
.L_x_103:
[----:B------:R-:W-:Y:S01]  /*6eb0*/  BAR.SYNC.DEFER_BLOCKING 0x1, 0x80 ;  /* 0x0042000000007b1d */ /* 0x000fe20000010000 */
[----:B------:R-:W-:Y:S01]  /*6ec0*/  ISETP.NE.AND P1, PT, R103, RZ, PT ;  /* 0x000000ff6700720c */ /* 0x000fe20003f25270 */
[----:B------:R-:W-:Y:S01]  /*6ed0*/  UISETP.NE.AND UP0, UPT, UR53, URZ, UPT ;  /* 0x000000ff3500728c */ /* 0x000fe2000bf05270 */
[----:B------:R-:W-:Y:S11]  /*6ee0*/  LEA R2, R111, UR47, 0x3 ;  /* 0x0000002f6f027c11 */ /* 0x000ff6000f8e18ff */
[----:B------:R-:W-:Y:S01]  /*6ef0*/  @P1 SHF.L.U32 R3, R112, 0x1f, RZ ;  /* 0x0000001f70031819 */ /* 0x000fe200000006ff */
[----:B------:R-:W-:Y:S06]  /*6f00*/  BRA.U !UP0, `(.L_x_105) ;  /* 0x0000000108247547 */ /* 0x000fec000b800000 */
[----:B------:R-:W-:Y:S01]  /*6f10*/  IMAD.U32 R5, RZ, RZ, UR52 ;  /* 0x00000034ff057e24 */ /* 0x000fe2000f8e00ff */
[----:B------:R-:W-:Y:S01]  /*6f20*/  MOV R0, UR54 ;  /* 0x0000003600007c02 */ /* 0x000fe20008000f00 */
[----:B------:R-:W-:Y:S03]  /*6f30*/  UIADD3 UR4, UPT, UPT, UR52, 0x1, URZ ;  /* 0x0000000134047890 */ /* 0x000fe6000fffe0ff */
[----:B------:R-:W-:Y:S01]  /*6f40*/  @P1 LEA R5, R5, UR47, 0x3 ;  /* 0x0000002f05051c11 */ /* 0x000fe2000f8e18ff */
[----:B------:R-:W-:Y:S04]  /*6f50*/  UISETP.NE.AND UP0, UPT, UR4, 0x3, UPT ;  /* 0x000000030400788c */ /* 0x000fe8000bf05270 */
[----:B------:R-:W-:Y:S01]  /*6f60*/  @P1 VIADD R5, R5, 0x58 ;  /* 0x0000005805051836 */ /* 0x000fe20000000000 */
[----:B------:R-:W-:Y:S04]  /*6f70*/  USEL UR52, UR4, URZ, UP0 ;  /* 0x000000ff04347287 */ /* 0x000fe80008000000 */
[----:B------:R-:W-:Y:S04]  /*6f80*/  @P1 PRMT R0, R0, 0x654, R5 ;  /* 0x0000065400001816 */ /* 0x000fe80000000005 */
[----:B------:R2:W-:Y:S04]  /*6f90*/  @P1 SYNCS.ARRIVE.TRANS64.RED.A1T0 RZ, [R0+URZ], RZ ;  /* 0x000000ff00ff19a7 */ /* 0x0005e800081004ff */
.L_x_105:
[----:B------:R-:W4:Y:S01]  /*6fa0*/  @P1 SYNCS.PHASECHK.TRANS64.TRYWAIT P0, [R2+URZ+0x40], R3 ;  /* 0x00004003020015a7 */ /* 0x000f2200080011ff */
[----:B------:R-:W-:Y:S01]  /*6fb0*/  BSSY B1, `(.L_x_106) ;  /* 0x0000015000017945 */ /* 0x000fe20003800000 */
[----:B----4-:R-:W-:Y:S03]  /*6fc0*/  @P1 SEL R110, RZ, 0x1, !P0 ;  /* 0x00000001ff6e1807 */ /* 0x010fe60004000000 */
[----:B------:R-:W-:Y:S05]  /*6fd0*/  @!P1 BRA `(.L_x_107) ;  /* 0x0000000000489947 */ /* 0x000fea0003800000 */
[----:B------:R-:W-:Y:S01]  /*6fe0*/  ISETP.NE.AND P1, PT, R113, RZ, PT ;  /* 0x000000ff7100720c */ /* 0x000fe20003f25270 */
[----:B------:R-:W-:Y:S01]  /*6ff0*/  BSSY B0, `(.L_x_108) ;  /* 0x000000a000007945 */ /* 0x000fe20003800000 */
[----:B------:R-:W-:Y:S11]  /*7000*/  ISETP.NE.AND P0, PT, R110, RZ, PT ;  /* 0x000000ff6e00720c */ /* 0x000ff60003f05270 */
[----:B------:R-:W-:Y:S04]  /*7010*/  @P1 IMAD R111, R111, 0x2000, R96 ;  /* 0x000020006f6f1824 */ /* 0x000fe800078e0260 */
[----:B------:R-:W-:Y:S01]  /*7020*/  @P1 IMAD.IADD R4, R81, 0x1, R111 ;  /* 0x0000000151041824 */ /* 0x000fe200078e026f */
[----:B------:R-:W-:Y:S03]  /*7030*/  @P1 IADD3 R3, PT, PT, R80, R111, RZ ;  /* 0x0000006f50031210 */ /* 0x000fe60007ffe0ff */
[----:B--2---:R-:W-:Y:S01]  /*7040*/  @P1 IMAD.IADD R0, R95, 0x1, R4 ;  /* 0x000000015f001824 */ /* 0x004fe200078e0204 */
[----:B------:R-:W-:Y:S06]  /*7050*/  @P0 BRA `(.L_x_109) ;  /* 0x00000000000c0947 */ /* 0x000fec0003800000 */
[----:B------:R-:W-:Y:S04]  /*7060*/  SHF.L.U32 R5, R112, 0x1f, RZ ;  /* 0x0000001f70057819 */ /* 0x000fe800000006ff */
[----:B------:R-:W2:Y:S02]  /*7070*/  SYNCS.PHASECHK.TRANS64.TRYWAIT P0, [R2+URZ+0x40], R5 ;  /* 0x00004005020075a7 */ /* 0x000ea400080011ff */
[----:B--2---:R-:W-:Y:S05]  /*7080*/  @!P0 BRA `(.L_x_110) ;  /* 0x00000018003c8947 */ /* 0x004fea0003800000 */
.L_x_109:
[----:B------:R-:W-:Y:S05]  /*7090*/  BSYNC B0 ;  /* 0x0000000000007941 */ /* 0x000fea0003800000 */
.L_x_108:
[----:B------:R-:W-:Y:S11]  /*70a0*/  ISETP.NE.AND P0, PT, R113, RZ, PT ;  /* 0x000000ff7100720c */ /* 0x000ff60003f05270 */
[----:B------:R-:W-:Y:S02]  /*70b0*/  @!UPT UIADD3 URZ, UPT, UPT, URZ, URZ, URZ ;  /* 0x000000fffffff290 */ /* 0x000fe4000fffe0ff */
[----:B------:R4:W1:Y:S04]  /*70c0*/  @P0 LDS.128 R48, [R111] ;  /* 0x000000006f300984 */ /* 0x0008680000000c00 */
[----:B------:R4:W1:Y:S04]  /*70d0*/  @P0 LDS.128 R64, [R3+0x20] ;  /* 0x0000200003400984 */ /* 0x0008680000000c00 */
[----:B------:R4:W1:Y:S04]  /*70e0*/  @P0 LDS.128 R56, [R4+0x10] ;  /* 0x0000100004380984 */ /* 0x0008680000000c00 */
[----:B------:R4:W1:Y:S02]  /*70f0*/  @P0 LDS.128 R72, [R0+0x10] ;  /* 0x0000100000480984 */ /* 0x0008640000000c00 */
.L_x_107:
[----:B------:R-:W-:Y:S05]  /*7100*/  BSYNC B1 ;  /* 0x0000000000017941 */ /* 0x000fea0003800000 */
.L_x_106:
[----:B--2-4-:R-:W-:Y:S05]  /*7110*/  VIADD R0, R39, 0x20 ;  /* 0x0000002027007836 */ /* 0x014fea0000000000 */
[----:B------:R-:W-:Y:S04]  /*7120*/  SHF.R.U32.HI R0, RZ, 0x15, R0 ;  /* 0x00000015ff007819 */ /* 0x000fe80000011600 */
[----:B------:R-:W-:Y:S11]  /*7130*/  LOP3.LUT P0, RZ, R0, 0x3, R85, 0x48, !PT ;  /* 0x0000000300ff7812 */ /* 0x000ff60007804855 */
[----:B------:R-:W-:Y:S02]  /*7140*/  @!UPT UIADD3 URZ, UPT, UPT, URZ, URZ, URZ ;  /* 0x000000fffffff290 */ /* 0x000fe4000fffe0ff */
[----:B------:R-:W-:Y:S05]  /*7150*/  @!P0 BRA `(.L_x_111) ;  /* 0x0000000000408947 */ /* 0x000fea0003800000 */
[----:B------:R-:W2:Y:S01]  /*7160*/  LDCU.64 UR8, c[0x4][0x70] ;  /* 0x01000e00ff0877ac */ /* 0x000ea20008000a00 */
[----:B------:R-:W-:Y:S01]  /*7170*/  MOV R3, 0x0 ;  /* 0x0000000000037802 */ /* 0x000fe20000000f00 */
[----:B------:R-:W-:Y:S02]  /*7180*/  HFMA2 R12, -RZ, RZ, 0, 5.9604644775390625e-08 ;  /* 0x00000001ff0c7431 */ /* 0x000fe400000001ff */
[----:B------:R-:W-:Y:S02]  /*7190*/  IMAD.MOV.U32 R8, RZ, RZ, 0x192 ;  /* 0x00000192ff087424 */ /* 0x000fe400078e00ff */
[----:B------:R-:W-:Y:S01]  /*71a0*/  IMAD.MOV.U32 R13, RZ, RZ, RZ ;  /* 0x000000ffff0d7224 */ /* 0x000fe200078e00ff */
[----:B------:R-:W4:Y:S01]  /*71b0*/  LDCU.64 UR6, c[0x4][0x78] ;  /* 0x01000f00ff0677ac */ /* 0x000f220008000a00 */
[----:B------:R-:W1:Y:S01]  /*71c0*/  LDC.64 R2, c[0x4][R3] ;  /* 0x0100000003027b82 */ /* 0x000e620000000a00 */
[----:B------:R-:W5:Y:S01]  /*71d0*/  LDCU.64 UR4, c[0x4][0x10] ;  /* 0x01000200ff0477ac */ /* 0x000f620008000a00 */
[----:B--2---:R-:W-:Y:S01]  /*71e0*/  MOV R5, UR9 ;  /* 0x0000000900057c02 */ /* 0x004fe20008000f00 */
[----:B------:R-:W-:Y:S01]  /*71f0*/  IMAD.U32 R4, RZ, RZ, UR8 ;  /* 0x00000008ff047e24 */ /* 0x000fe2000f8e00ff */
[----:B----4-:R-:W-:Y:S01]  /*7200*/  MOV R7, UR7 ;  /* 0x0000000700077c02 */ /* 0x010fe20008000f00 */
[----:B------:R-:W-:Y:S01]  /*7210*/  IMAD.U32 R6, RZ, RZ, UR6 ;  /* 0x00000006ff067e24 */ /* 0x000fe2000f8e00ff */
[----:B-----5:R-:W-:Y:S01]  /*7220*/  MOV R11, UR5 ;  /* 0x00000005000b7c02 */ /* 0x020fe20008000f00 */
[----:B------:R-:W-:Y:S02]  /*7230*/  IMAD.U32 R10, RZ, RZ, UR4 ;  /* 0x00000004ff0a7e24 */ /* 0x000fe4000f8e00ff */
[----:B------:R-:W-:Y:S07]  /*7240*/  LEPC R20, `(.L_x_111) ;  /* 0x000000001014794e */ /* 0x000fee0000000000 */
[----:B-1-3--:R-:W-:Y:S05]  /*7250*/  CALL.ABS.NOINC R2 ;  /* 0x0000000002007343 */ /* 0x00afea0003c00000 */
.L_x_111:
[----:B------:R-:W-:Y:S01]  /*7260*/  ISETP.NE.AND P0, PT, R97, RZ, PT ;  /* 0x000000ff6100720c */ /* 0x000fe20003f05270 */
[----:B------:R-:W-:Y:S05]  /*7270*/  WARPSYNC.ALL ;  /* 0x0000000000007948 */ /* 0x000fea0003800000 */
[----:B------:R-:W-:Y:S01]  /*7280*/  R2UR UR4, R39 ;  /* 0x00000000270472ca */ /* 0x000fe200000e0000 */
[--C-:B-1----:R-:W-:Y:S01]  /*7290*/  HADD2.F32 R40, -RZ, R48.reuse.H0_H0 ;  /* 0x20000030ff287230 */ /* 0x102fe20000004100 */
[----:B------:R-:W-:Y:S01]  /*72a0*/  R2UR UR5, R108 ;  /* 0x000000006c0572ca */ /* 0x000fe200000e0000 */
[----:B------:R-:W-:Y:S01]  /*72b0*/  HADD2.F32 R42, -RZ, R48.H1_H1 ;  /* 0x30000030ff2a7230 */ /* 0x000fe20000004100 */
[----:B------:R-:W-:Y:S01]  /*72c0*/  BSSY.RECONVERGENT B0, `(.L_x_112) ;  /* 0x000008e000007945 */ /* 0x000fe20003800200 */
[--C-:B------:R-:W-:Y:S02]  /*72d0*/  HADD2.F32 R43, -RZ, R49.reuse.H0_H0 ;  /* 0x20000031ff2b7230 */ /* 0x100fe40000004100 */
[----:B------:R-:W-:Y:S02]  /*72e0*/  HADD2.F32 R44, -RZ, R49.H1_H1 ;  /* 0x30000031ff2c7230 */ /* 0x000fe40000004100 */
[--C-:B------:R-:W-:Y:S02]  /*72f0*/  HADD2.F32 R45, -RZ, R50.reuse.H0_H0 ;  /* 0x20000032ff2d7230 */ /* 0x100fe40000004100 */
[----:B---3--:R-:W-:Y:S02]  /*7300*/  HADD2.F32 R46, -RZ, R50.H1_H1 ;  /* 0x30000032ff2e7230 */ /* 0x008fe40000004100 */
[----:B------:R-:W1:Y:S01]  /*7310*/  LDTM.x32 R4, tmem[UR4+0x20] ;  /* 0x00002004000479ee */ /* 0x000e6200082c0000 */
[----:B------:R-:W-:Y:S01]  /*7320*/  NOP ;  /* 0x0000000000007918 */ /* 0x000fe20000000000 */
[----:B------:R-:W-:Y:S01]  /*7330*/  USHF.L.U32 UR4, UR45, 0xd, URZ ;  /* 0x0000000d2d047899 */ /* 0x000fe200080006ff */
[--C-:B------:R-:W-:Y:S01]  /*7340*/  HADD2.F32 R47, -RZ, R51.reuse.H0_H0 ;  /* 0x20000033ff2f7230 */ /* 0x100fe20000004100 */
[----:B------:R-:W-:Y:S01]  /*7350*/  UIADD3 UR5, UPT, UPT, UR5, 0xc0, URZ ;  /* 0x000000c005057890 */ /* 0x000fe2000fffe0ff */
[----:B------:R-:W-:Y:S02]  /*7360*/  HADD2.F32 R49, -RZ, R51.H1_H1 ;  /* 0x30000033ff317230 */ /* 0x000fe40000004100 */
[--C-:B------:R-:W-:Y:S01]  /*7370*/  HADD2.F32 R48, -RZ, R56.reuse.H0_H0 ;  /* 0x20000038ff307230 */ /* 0x100fe20000004100 */
[----:B------:R-:W-:Y:S01]  /*7380*/  UPRMT UR5, UR54, 0x654, UR5 ;  /* 0x0000065436057896 */ /* 0x000fe20008000005 */
[----:B------:R-:W-:Y:S01]  /*7390*/  IADD3 R117, PT, PT, R96, UR4, RZ ;  /* 0x0000000460757c10 */ /* 0x000fe2000fffe0ff */
[----:B------:R-:W-:Y:S02]  /*73a0*/  HADD2.F32 R51, -RZ, R56.H1_H1 ;  /* 0x30000038ff337230 */ /* 0x000fe40000004100 */
[--C-:B------:R-:W-:Y:S01]  /*73b0*/  HADD2.F32 R50, -RZ, R57.reuse.H0_H0 ;  /* 0x20000039ff327230 */ /* 0x100fe20000004100 */
[-C--:B------:R-:W-:Y:S01]  /*73c0*/  IADD3 R116, PT, PT, R81, R117.reuse, RZ ;  /* 0x0000007551747210 */ /* 0x080fe20007ffe0ff */
[----:B------:R-:W-:Y:S01]  /*73d0*/  HADD2.F32 R52, -RZ, R57.H1_H1 ;  /* 0x30000039ff347230 */ /* 0x000fe20000004100 */
[----:B------:R-:W-:Y:S01]  /*73e0*/  IADD3 R117, PT, PT, R80, R117, RZ ;  /* 0x0000007550757210 */ /* 0x000fe20007ffe0ff */
[--C-:B------:R-:W-:Y:S01]  /*73f0*/  HADD2.F32 R53, -RZ, R58.reuse.H0_H0 ;  /* 0x2000003aff357230 */ /* 0x100fe20000004100 */
[----:B-1----:R-:W-:Y:S01]  /*7400*/  SYNCS.ARRIVE.TRANS64.RED.A1T0 RZ, [UR5], RZ ;  /* 0x000000ffffff79a7 */ /* 0x002fe20008100405 */
[----:B------:R-:W-:Y:S01]  /*7410*/  IADD3 R118, PT, PT, R95, R116, RZ ;  /* 0x000000745f767210 */ /* 0x000fe20007ffe0ff */
[----:B------:R-:W-:Y:S02]  /*7420*/  HADD2.F32 R54, -RZ, R58.H1_H1 ;  /* 0x3000003aff367230 */ /* 0x000fe40000004100 */
[--C-:B------:R-:W-:Y:S02]  /*7430*/  HADD2.F32 R55, -RZ, R59.reuse.H0_H0 ;  /* 0x2000003bff377230 */ /* 0x100fe40000004100 */
[----:B------:R-:W-:Y:S02]  /*7440*/  HADD2.F32 R56, -RZ, R59.H1_H1 ;  /* 0x3000003bff387230 */ /* 0x000fe40000004100 */
[C---:B------:R-:W-:Y:S01]  /*7450*/  FMUL R4, R38.reuse, R4 ;  /* 0x0000000426047220 */ /* 0x040fe20000400000 */
[C---:B------:R-:W-:Y:S01]  /*7460*/  FMUL R5, R38.reuse, R5 ;  /* 0x0000000526057220 */ /* 0x040fe20000400000 */
[C---:B------:R-:W-:Y:S01]  /*7470*/  FMUL R6, R38.reuse, R6 ;  /* 0x0000000626067220 */ /* 0x040fe20000400000 */
[C---:B------:R-:W-:Y:S01]  /*7480*/  FMUL R7, R38.reuse, R7 ;  /* 0x0000000726077220 */ /* 0x040fe20000400000 */
[C---:B------:R-:W-:Y:S01]  /*7490*/  FFMA R4, R41.reuse, R40, R4 ;  /* 0x0000002829047223 */ /* 0x040fe20000000004 */
[C---:B------:R-:W-:Y:S01]  /*74a0*/  FFMA R5, R41.reuse, R42, R5 ;  /* 0x0000002a29057223 */ /* 0x040fe20000000005 */
[C---:B------:R-:W-:Y:S01]  /*74b0*/  FFMA R6, R41.reuse, R43, R6 ;  /* 0x0000002b29067223 */ /* 0x040fe20000000006 */
[----:B------:R-:W-:Y:S01]  /*74c0*/  FFMA R7, R41, R44, R7 ;  /* 0x0000002c29077223 */ /* 0x000fe20000000007 */
[C---:B------:R-:W-:Y:S01]  /*74d0*/  FMUL R8, R38.reuse, R8 ;  /* 0x0000000826087220 */ /* 0x040fe20000400000 */
[C---:B------:R-:W-:Y:S01]  /*74e0*/  FMUL R9, R38.reuse, R9 ;  /* 0x0000000926097220 */ /* 0x040fe20000400000 */
[----:B------:R-:W-:Y:S01]  /*74f0*/  F2FP.F16.F32.PACK_AB R80, R5, R4 ;  /* 0x000000040550723e */ /* 0x000fe200000000ff */
[C---:B------:R-:W-:Y:S01]  /*7500*/  FMUL R0, R38.reuse, R10 ;  /* 0x0000000a26007220 */ /* 0x040fe20000400000 */
[----:B------:R-:W-:Y:S01]  /*7510*/  F2FP.F16.F32.PACK_AB R81, R7, R6 ;  /* 0x000000060751723e */ /* 0x000fe200000000ff */
[C---:B------:R-:W-:Y:S01]  /*7520*/  FFMA R8, R41.reuse, R45, R8 ;  /* 0x0000002d29087223 */ /* 0x040fe20000000008 */
[C---:B------:R-:W-:Y:S01]  /*7530*/  FFMA R9, R41.reuse, R46, R9 ;  /* 0x0000002e29097223 */ /* 0x040fe20000000009 */
[----:B------:R-:W-:Y:S01]  /*7540*/  FFMA R0, R41, R47, R0 ;  /* 0x0000002f29007223 */ /* 0x000fe20000000000 */
[C---:B------:R-:W-:Y:S01]  /*7550*/  FMUL R2, R38.reuse, R11 ;  /* 0x0000000b26027220 */ /* 0x040fe20000400000 */
[C---:B------:R-:W-:Y:S01]  /*7560*/  FMUL R3, R38.reuse, R12 ;  /* 0x0000000c26037220 */ /* 0x040fe20000400000 */
[C---:B------:R-:W-:Y:S01]  /*7570*/  FMUL R10, R38.reuse, R13 ;  /* 0x0000000d260a7220 */ /* 0x040fe20000400000 */
[----:B------:R-:W-:Y:S01]  /*7580*/  F2FP.F16.F32.PACK_AB R82, R9, R8 ;  /* 0x000000080952723e */ /* 0x000fe200000000ff */
[C---:B------:R-:W-:Y:S01]  /*7590*/  FFMA R2, R41.reuse, R49, R2 ;  /* 0x0000003129027223 */ /* 0x040fe20000000002 */
[C---:B------:R-:W-:Y:S01]  /*75a0*/  FFMA R3, R41.reuse, R48, R3 ;  /* 0x0000003029037223 */ /* 0x040fe20000000003 */
[C---:B------:R-:W-:Y:S01]  /*75b0*/  FFMA R10, R41.reuse, R51, R10 ;  /* 0x00000033290a7223 */ /* 0x040fe2000000000a */
[C---:B------:R-:W-:Y:S01]  /*75c0*/  FMUL R11, R38.reuse, R14 ;  /* 0x0000000e260b7220 */ /* 0x040fe20000400000 */
[C---:B------:R-:W-:Y:S01]  /*75d0*/  FMUL R15, R38.reuse, R15 ;  /* 0x0000000f260f7220 */ /* 0x040fe20000400000 */
[C---:B------:R-:W-:Y:S01]  /*75e0*/  FMUL R12, R38.reuse, R16 ;  /* 0x00000010260c7220 */ /* 0x040fe20000400000 */
[C---:B------:R-:W-:Y:S01]  /*75f0*/  FMUL R13, R38.reuse, R17 ;  /* 0x00000011260d7220 */ /* 0x040fe20000400000 */
[C---:B------:R-:W-:Y:S01]  /*7600*/  FFMA R11, R41.reuse, R50, R11 ;  /* 0x00000032290b7223 */ /* 0x040fe2000000000b */
[C---:B------:R-:W-:Y:S01]  /*7610*/  FMUL R14, R38.reuse, R18 ;  /* 0x00000012260e7220 */ /* 0x040fe20000400000 */
[C---:B------:R-:W-:Y:S01]  /*7620*/  FFMA R15, R41.reuse, R52, R15 ;  /* 0x00000034290f7223 */ /* 0x040fe2000000000f */
[--C-:B------:R-:W-:Y:S02]  /*7630*/  HADD2.F32 R57, -RZ, R64.reuse.H0_H0 ;  /* 0x20000040ff397230 */ /* 0x100fe40000004100 */
[----:B------:R-:W-:Y:S01]  /*7640*/  FMUL R19, R38, R19 ;  /* 0x0000001326137220 */ /* 0x000fe20000400000 */
[----:B------:R-:W-:Y:S01]  /*7650*/  F2FP.F16.F32.PACK_AB R83, R2, R0 ;  /* 0x000000000253723e */ /* 0x000fe200000000ff */
[C---:B------:R-:W-:Y:S01]  /*7660*/  FFMA R12, R41.reuse, R53, R12 ;  /* 0x00000035290c7223 */ /* 0x040fe2000000000c */
[----:B------:R-:W-:Y:S02]  /*7670*/  HADD2.F32 R58, -RZ, R64.H1_H1 ;  /* 0x30000040ff3a7230 */ /* 0x000fe40000004100 */
[C---:B------:R-:W-:Y:S01]  /*7680*/  FMUL R16, R38.reuse, R20 ;  /* 0x0000001426107220 */ /* 0x040fe20000400000 */
[C---:B------:R-:W-:Y:S01]  /*7690*/  FFMA R13, R41.reuse, R54, R13 ;  /* 0x00000036290d7223 */ /* 0x040fe2000000000d */
[----:B------:R1:W-:Y:S01]  /*76a0*/  STS.128 [R96+UR4], R80 ;  /* 0x0000005060007988 */ /* 0x0003e20008000c04 */
[--C-:B------:R-:W-:Y:S02]  /*76b0*/  HADD2.F32 R59, -RZ, R65.reuse.H0_H0 ;  /* 0x20000041ff3b7230 */ /* 0x100fe40000004100 */
[C---:B------:R-:W-:Y:S01]  /*76c0*/  FMUL R17, R38.reuse, R21 ;  /* 0x0000001526117220 */ /* 0x040fe20000400000 */
[C---:B------:R-:W-:Y:S01]  /*76d0*/  FFMA R14, R41.reuse, R55, R14 ;  /* 0x00000037290e7223 */ /* 0x040fe2000000000e */
[----:B------:R-:W-:Y:S02]  /*76e0*/  HADD2.F32 R60, -RZ, R65.H1_H1 ;  /* 0x30000041ff3c7230 */ /* 0x000fe40000004100 */
[C---:B------:R-:W-:Y:S01]  /*76f0*/  FMUL R18, R38.reuse, R22 ;  /* 0x0000001626127220 */ /* 0x040fe20000400000 */
[C---:B------:R-:W-:Y:S01]  /*7700*/  FFMA R19, R41.reuse, R56, R19 ;  /* 0x0000003829137223 */ /* 0x040fe20000000013 */
        /* <DEDUP_REMOVED lines=13> */
[----:B------:R-:W-:Y:S01]  /*77e0*/  FMUL R27, R38, R27 ;  /* 0x0000001b261b7220 */ /* 0x000fe20000400000 */
[----:B------:R-:W-:Y:S01]  /*77f0*/  F2FP.F16.F32.PACK_AB R104, R10, R3 ;  /* 0x000000030a68723e */ /* 0x000fe200000000ff */
[----:B------:R-:W-:Y:S01]  /*7800*/  FFMA R20, R41, R61, R20 ;  /* 0x0000003d29147223 */ /* 0x000fe20000000014 */
[----:B------:R-:W-:Y:S01]  /*7810*/  F2FP.F16.F32.PACK_AB R105, R15, R11 ;  /* 0x0000000b0f69723e */ /* 0x000fe200000000ff */
[----:B------:R-:W-:Y:S01]  /*7820*/  HADD2.F32 R66, -RZ, R72.H1_H1 ;  /* 0x30000048ff427230 */ /* 0x000fe20000004100 */
[----:B------:R-:W-:Y:S01]  /*7830*/  F2FP.F16.F32.PACK_AB R106, R13, R12 ;  /* 0x0000000c0d6a723e */ /* 0x000fe200000000ff */
[C---:B------:R-:W-:Y:S01]  /*7840*/  FMUL R24, R38.reuse, R28 ;  /* 0x0000001c26187220 */ /* 0x040fe20000400000 */
[----:B------:R-:W-:Y:S01]  /*7850*/  F2FP.F16.F32.PACK_AB R107, R19, R14 ;  /* 0x0000000e136b723e */ /* 0x000fe200000000ff */
[C---:B------:R-:W-:Y:S01]  /*7860*/  FFMA R21, R41.reuse, R62, R21 ;  /* 0x0000003e29157223 */ /* 0x040fe20000000015 */
[--C-:B------:R-:W-:Y:S02]  /*7870*/  HADD2.F32 R67, -RZ, R73.reuse.H0_H0 ;  /* 0x20000049ff437230 */ /* 0x100fe40000004100 */
[C---:B------:R-:W-:Y:S01]  /*7880*/  FMUL R25, R38.reuse, R29 ;  /* 0x0000001d26197220 */ /* 0x040fe20000400000 */
[C---:B------:R-:W-:Y:S01]  /*7890*/  FFMA R22, R41.reuse, R63, R22 ;  /* 0x0000003f29167223 */ /* 0x040fe20000000016 */
[----:B------:R1:W-:Y:S01]  /*78a0*/  STS.128 [R116+0x10], R104 ;  /* 0x0000106874007388 */ /* 0x0003e20000000c00 */
        /* <DEDUP_REMOVED lines=39> */
[----:B------:R-:W-:Y:S02]  /*7b20*/  UIADD3 UR9, UPT, UPT, UR49, 0x20, URZ ;  /* 0x0000002031097890 */ /* 0x000fe4000fffe0ff */
[----:B------:R-:W-:Y:S02]  /*7b30*/  UIADD3 UR8, UPT, UPT, UR47, 0x200, UR4 ;  /* 0x000002002f087890 */ /* 0x000fe4000fffe004 */
[----:B--2---:R-:W-:Y:S03]  /*7b40*/  UIADD3 UR6, UP0, UPT, UR10, 0x680, URZ ;  /* 0x000006800a067890 */ /* 0x004fe6000ff1e0ff */
[----:B------:R-:W-:Y:S01]  /*7b50*/  UMOV UR10, UR50 ;  /* 0x00000032000a7c82 */ /* 0x000fe20008000000 */
[----:B------:R-:W-:Y:S03]  /*7b60*/  UIADD3.X UR7, UPT, UPT, URZ, UR11, URZ, UP0, !UPT ;  /* 0x0000000bff077290 */ /* 0x000fe600087fe4ff */
[----:B------:R-:W-:Y:S06]  /*7b70*/  UMOV UR11, UR36 ;  /* 0x00000024000b7c82 */ /* 0x000fec0008000000 */
[----:B------:R2:W-:Y:S02]  /*7b80*/  UTMASTG.3D [UR8], [UR6] ;  /* 0x00000008060073b5 */ /* 0x0005e40008010000 */
[----:B--2---:R0:W-:Y:S02]  /*7b90*/  UTMACMDFLUSH ;  /* 0x00000000000079b7 */ /* 0x0041e40000000000 */
.L_x_113:
[----:B------:R-:W-:Y:S05]  /*7ba0*/  BSYNC.RECONVERGENT B0 ;  /* 0x0000000000007941 */ /* 0x000fea0003800200 */
.L_x_112:
[----:B------:R-:W-:Y:S01]  /*7bb0*/  UIADD3 UR4, UPT, UPT, UR45, 0x1, URZ ;  /* 0x000000012d047890 */ /* 0x000fe2000fffe0ff */
[----:B------:R-:W-:Y:S03]  /*7bc0*/  BSSY.RECONVERGENT B0, `(.L_x_114) ;  /* 0x0000008000007945 */ /* 0x000fe60003800200 */
[----:B------:R-:W-:Y:S04]  /*7bd0*/  UISETP.NE.AND UP0, UPT, UR4, 0x3, UPT ;  /* 0x000000030400788c */ /* 0x000fe8000bf05270 */
[----:B------:R-:W-:Y:S02]  /*7be0*/  UISETP.EQ.XOR UP1, UPT, UR44, 0x3, !UP0 ;  /* 0x000000032c00788c */ /* 0x000fe4000c722a70 */
[----:B------:R-:W-:Y:S02]  /*7bf0*/  USEL UR46, UR4, URZ, UP0 ;  /* 0x000000ff042e7287 */ /* 0x000fe40008000000 */
[----:B------:R-:W-:Y:S04]  /*7c00*/  USEL UR5, URZ, 0x1, !UP1 ;  /* 0x00000001ff057887 */ /* 0x000fe8000c800000 */
[----:B------:R-:W-:Y:S01]  /*7c10*/  ULOP3.LUT UR55, UR55, UR5, URZ, 0x3c, !UPT ;  /* 0x0000000537377292 */ /* 0x000fe2000f8e3cff */
[----:B------:R-:W-:Y:S11]  /*7c20*/  @P0 BRA `(.L_x_115) ;  /* 0x0000000000040947 */ /* 0x000ff60003800000 */
[----:B------:R-:W-:Y:S04]  /*7c30*/  DEPBAR.LE SB0, 0x1 ;  /* 0x000080400000791a */ /* 0x000fe80000000000 */
.L_x_115:
[----:B------:R-:W-:Y:S05]  /*7c40*/  BSYNC.RECONVERGENT B0 ;  /* 0x0000000000007941 */ /* 0x000fea0003800200 */
.L_x_114:
[----:B------:R-:W-:Y:S01]  /*7c50*/  BAR.SYNC.DEFER_BLOCKING 0x1, 0x80 ;  /* 0x0042000000007b1d */ /* 0x000fe20000010000 */
[----:B------:R-:W-:Y:S01]  /*7c60*/  UISETP.NE.AND UP0, UPT, UR53, -0x2, UPT ;  /* 0xfffffffe3500788c */ /* 0x000fe2000bf05270 */
[----:B------:R-:W-:Y:S08]  /*7c70*/  IADD3 R0, PT, PT, R36, 0x1, RZ ;  /* 0x0000000124007810 */ /* 0x000ff00007ffe0ff */
[----:B------:R-:W-:Y:S05]  /*7c80*/  BRA.U !UP0, `(.L_x_116) ;  /* 0x0000000108287547 */ /* 0x000fea000b800000 */
[----:B------:R-:W-:Y:S01]  /*7c90*/  ISETP.NE.AND P0, PT, R103, RZ, PT ;  /* 0x000000ff6700720c */ /* 0x000fe20003f05270 */
[----:B------:R-:W-:Y:S01]  /*7ca0*/  IMAD.U32 R3, RZ, RZ, UR52 ;  /* 0x00000034ff037e24 */ /* 0x000fe2000f8e00ff */
[----:B------:R-:W-:Y:S01]  /*7cb0*/  UIADD3 UR4, UPT, UPT, UR52, 0x1, URZ ;  /* 0x0000000134047890 */ /* 0x000fe2000fffe0ff */
[----:B------:R-:W-:Y:S03]  /*7cc0*/  IMAD.U32 R2, RZ, RZ, UR54 ;  /* 0x00000036ff027e24 */ /* 0x000fe6000f8e00ff */
[----:B------:R-:W-:Y:S04]  /*7cd0*/  UISETP.NE.AND UP0, UPT, UR4, 0x3, UPT ;  /* 0x000000030400788c */ /* 0x000fe8000bf05270 */
[----:B------:R-:W-:Y:S03]  /*7ce0*/  USEL UR52, UR4, URZ, UP0 ;  /* 0x000000ff04347287 */ /* 0x000fe60008000000 */
[----:B------:R-:W-:Y:S05]  /*7cf0*/  @P0 LEA R3, R3, UR47, 0x3 ;  /* 0x0000002f03030c11 */ /* 0x000fea000f8e18ff */
[----:B------:R-:W-:Y:S05]  /*7d00*/  @P0 VIADD R3, R3, 0x58 ;  /* 0x0000005803030836 */ /* 0x000fea0000000000 */
[----:B------:R-:W-:Y:S04]  /*7d10*/  @P0 PRMT R2, R2, 0x654, R3 ;  /* 0x0000065402020816 */ /* 0x000fe80000000003 */
[----:B------:R2:W-:Y:S03]  /*7d20*/  @P0 SYNCS.ARRIVE.TRANS64.RED.A1T0 RZ, [R2+URZ], RZ ;  /* 0x000000ff02ff09a7 */ /* 0x0005e600081004ff */
.L_x_116:
[----:B------:R-:W-:Y:S01]  /*7d30*/  R2UR UR6, R102 ;  /* 0x00000000660672ca */ /* 0x000fe200000e0000 */
[----:B------:R-:W-:Y:S01]  /*7d40*/  UIADD3 UR53, UPT, UPT, UR53, 0x2, URZ ;  /* 0x0000000235357890 */ /* 0x000fe2000fffe0ff */
[----:B------:R-:W-:Y:S02]  /*7d50*/  R2UR UR5, R86 ;  /* 0x00000000560572ca */ /* 0x000fe400000e0000 */
[----:B------:R-:W-:Y:S02]  /*7d60*/  R2UR UR4, R87 ;  /* 0x00000000570472ca */ /* 0x000fe400000e0000 */
[----:B------:R-:W-:Y:S02]  /*7d70*/  R2UR UR36, R100 ;  /* 0x00000000642472ca */ /* 0x000fe400000e0000 */
[----:B------:R-:W-:Y:S02]  /*7d80*/  ISETP.NE.AND P0, PT, R90, 0x2, PT ;  /* 0x000000025a00780c */ /* 0x000fe40003f05270 */
[----:B------:R-:W-:Y:S02]  /*7d90*/  ISETP.NE.AND P1, PT, R0, 0x4, PT ;  /* 0x000000040000780c */ /* 0x000fe40003f25270 */
[----:B--2---:R-:W-:Y:S01]  /*7da0*/  SEL R2, RZ, 0x1, P0 ;  /* 0x00000001ff027807 */ /* 0x004fe20000000000 */
[----:B------:R-:W-:Y:S01]  /*7db0*/  UISETP.NE.AND UP0, UPT, UR6, URZ, UPT ;  /* 0x000000ff0600728c */ /* 0x000fe2000bf05270 */
[----:B------:R-:W-:Y:S01]  /*7dc0*/  SEL R3, RZ, 0x1, P1 ;  /* 0x00000001ff037807 */ /* 0x000fe20000800000 */
[----:B------:R-:W-:Y:S01]  /*7dd0*/  UIADD3 UR26, UPT, UPT, UR37, UR5, URZ ;  /* 0x00000005251a7290 */ /* 0x000fe2000fffe0ff */
[----:B------:R-:W-:Y:S01]  /*7de0*/  LOP3.LUT R93, R93, R2, RZ, 0x3c, !PT ;  /* 0x000000025d5d7212 */ /* 0x000fe200078e3cff */
[----:B------:R-:W-:Y:S01]  /*7df0*/  UIADD3 UR25, UPT, UPT, UR38, UR4, URZ ;  /* 0x0000000426197290 */ /* 0x000fe2000fffe0ff */
[----:B------:R-:W-:Y:S02]  /*7e00*/  LOP3.LUT R94, R94, R3, RZ, 0x3c, !PT ;  /* 0x000000035e5e7212 */ /* 0x000fe400078e3cff */
[----:B------:R-:W-:Y:S02]  /*7e10*/  SEL R90, R90, RZ, P0 ;  /* 0x000000ff5a5a7207 */ /* 0x000fe40000000000 */
[----:B------:R-:W-:Y:S01]  /*7e20*/  SEL R36, R0, RZ, P1 ;  /* 0x000000ff00247207 */ /* 0x000fe20000800000 */
[----:B------:R-:W-:Y:S06]  /*7e30*/  BRA.U UP0, `(.L_x_117) ;  /* 0xffffffd5007c7547 */ /* 0x000fec000b83ffff */
[----:B------:R-:W-:-:S13]  /*7e40*/  R2UR UR4, R88 ;  /* 0x00000000580472ca */ /* 0x000fda00000e0000 */
[----:B------:R-:W-:-:S09]  /*7e50*/  UISETP.NE.AND UP0, UPT, UR4, URZ, UPT ;  /* 0x000000ff0400728c */ /* 0x000fd2000bf05270 */
[----:B------:R-:W-:Y:S05]  /*7e60*/  BRA.U !UP0, `(.L_x_118) ;  /* 0x0000000108487547 */ /* 0x000fea000b800000 */
[----:B------:R-:W2:Y:S02]  /*7e70*/  LDCU.64 UR4, c[0x0][0x890] ;  /* 0x00011200ff0477ac */ /* 0x000ea40008000a00 */
[----:B--2---:R-:W-:-:S04]  /*7e80*/  UISETP.NE.U32.AND UP0, UPT, UR4, URZ, UPT ;  /* 0x000000ff0400728c */ /* 0x004fc8000bf05070 */
[----:B------:R-:W-:-:S09]  /*7e90*/  UISETP.NE.AND.EX UP0, UPT, UR5, URZ, UPT, UP0 ;  /* 0x000000ff0500728c */ /* 0x000fd2000bf05300 */
[----:B------:R-:W-:Y:S05]  /*7ea0*/  BRA.U UP0, `(.L_x_119) ;  /* 0x00000001000c7547 */ /* 0x000fea000b800000 */
[----:B------:R-:W-:-:S13]  /*7eb0*/  FSETP.NEU.AND P0, PT, R41, RZ, PT ;  /* 0x000000ff2900720b */ /* 0x000fda0003f0d000 */
[----:B------:R-:W-:Y:S05]  /*7ec0*/  @!P0 EXIT ;  /* 0x000000000000894d */ /* 0x000fea0003800000 */
[----:B------:R-:W-:Y:S05]  /*7ed0*/  BRA `(.L_x_118) ;  /* 0x00000000002c7947 */ /* 0x000fea0003800000 */
.L_x_119:
[----:B------:R-:W-:Y:S01]  /*7ee0*/  ISETP.NE.AND P0, PT, R89, RZ, PT ;  /* 0x000000ff5900720c */ /* 0x000fe20003f05270 */
[----:B------:R-:W-:-:S12]  /*7ef0*/  BSSY.RECONVERGENT B0, `(.L_x_118) ;  /* 0x0000009000007945 */ /* 0x000fd80003800200 */
[----:B------:R-:W-:Y:S05]  /*7f00*/  @P0 BRA `(.L_x_120) ;  /* 0x0000000000140947 */ /* 0x000fea0003800000 */
[----:B------:R-:W2:Y:S02]  /*7f10*/  LDCU.64 UR4, c[0x0][0x888] ;  /* 0x00011100ff0477ac */ /* 0x000ea40008000a00 */
[----:B--2---:R-:W-:-:S04]  /*7f20*/  ISETP.NE.U32.AND P0, PT, RZ, UR4, PT ;  /* 0x00000004ff007c0c */ /* 0x004fc8000bf05070 */
[----:B------:R-:W-:-:S13]  /*7f30*/  ISETP.NE.AND.EX P0, PT, RZ, UR5, PT, P0 ;  /* 0x00000005ff007c0c */ /* 0x000fda000bf05300 */
[----:B------:R-:W-:Y:S05]  /*7f40*/  @!P0 EXIT ;  /* 0x000000000000894d */ /* 0x000fea0003800000 */
[----:B------:R-:W-:Y:S05]  /*7f50*/  BRA `(.L_x_121) ;  /* 0x0000000000087947 */ /* 0x000fea0003800000 */
.L_x_120:
[----:B------:R-:W-:-:S13]  /*7f60*/  FSETP.NEU.AND P0, PT, R41, RZ, PT ;  /* 0x000000ff2900720b */ /* 0x000fda0003f0d000 */
[----:B------:R-:W-:Y:S05]  /*7f70*/  @!P0 EXIT ;  /* 0x000000000000894d */ /* 0x000fea0003800000 */
.L_x_121:
[----:B------:R-:W-:Y:S05]  /*7f80*/  BSYNC.RECONVERGENT B0 ;  /* 0x0000000000007941 */ /* 0x000fea0003800200 */
.L_x_118:
[----:B------:R-:W-:Y:S01]  /*7f90*/  ULEA UR4, UR52, UR47, 0x3 ;  /* 0x0000002f34047291 */ /* 0x000fe2000f8e18ff */
[----:B------:R-:W-:-:S04]  /*7fa0*/  DEPBAR.LE SB0, 0x0 ;  /* 0x000080000000791a */ /* 0x000fc80000000000 */
[----:B------:R-:W-:-:S04]  /*7fb0*/  UIADD3 UR4, UPT, UPT, UR4, 0x58, URZ ;  /* 0x0000005804047890 */ /* 0x000fc8000fffe0ff */
[----:B------:R-:W-:-:S09]  /*7fc0*/  UPRMT UR4, UR54, 0x654, UR4 ;  /* 0x0000065436047896 */ /* 0x000fd20008000004 */
[----:B------:R-:W-:Y:S01]  /*7fd0*/  SYNCS.ARRIVE.TRANS64.RED.A1T0 RZ, [UR4], RZ ;  /* 0x000000ffffff79a7 */ /* 0x000fe20008100404 */
[----:B------:R-:W-:Y:S05]  /*7fe0*/  EXIT ;  /* 0x000000000000794d */ /* 0x000fea0003800000 */
.L_x_24:
[----:B--2---:R2:W3:Y:S02]  /*7ff0*/  SYNCS.PHASECHK.TRANS64.TRYWAIT P0, [R3+URZ+0xf0], R2 ;  /* 0x0000f002030075a7 */ /* 0x0044e400080011ff */
[----:B---3--:R-:W-:Y:S05]  /*8000*/  @!P0 NANOSLEEP.SYNCS 0x989680 ;  /* 0x009896800000895d */ /* 0x008fea0003900000 */
[----:B------:R-:W3:Y:S02]  /*8010*/  @!P0 SYNCS.PHASECHK.TRANS64 P0, [R3+URZ+0xf0], R2 ;  /* 0x0000f002030085a7 */ /* 0x000ee400080010ff */
[----:B---3--:R-:W-:Y:S05]  /*8020*/  @!P0 BRA `(.L_x_24) ;  /* 0xfffffffc00f08947 */ /* 0x008fea000383ffff */
[----:B------:R-:W-:Y:S05]  /*8030*/  BRA `(.L_x_122) ;  /* 0xffffff9800387947 */ /* 0x000fea000383ffff */
.L_x_27:
[----:B-1----:R-:W-:-:S07]  /*8040*/  MOV R0, UR33 ;  /* 0x0000002100007c02 */ /* 0x002fce0008000f00 */
.L_x_123:
[----:B-1----:R1:W2:Y:S02]  /*8050*/  SYNCS.PHASECHK.TRANS64.TRYWAIT P0, [R0+URZ+0x20], R3 ;  /* 0x00002003000075a7 */ /* 0x0022a400080011ff */
[----:B--2---:R-:W-:Y:S05]  /*8060*/  @!P0 NANOSLEEP.SYNCS 0x989680 ;  /* 0x009896800000895d */ /* 0x004fea0003900000 */
[----:B------:R-:W2:Y:S02]  /*8070*/  @!P0 SYNCS.PHASECHK.TRANS64 P0, [R0+URZ+0x20], R3 ;  /* 0x00002003000085a7 */ /* 0x000ea400080010ff */
[----:B--2---:R-:W-:Y:S05]  /*8080*/  @!P0 BRA `(.L_x_123) ;  /* 0xfffffffc00f08947 */ /* 0x004fea000383ffff */
[----:B------:R-:W-:Y:S05]  /*8090*/  BRA `(.L_x_26) ;  /* 0xffffff9800807947 */ /* 0x000fea000383ffff */
.L_x_34:
[----:B-1----:R-:W-:-:S07]  /*80a0*/  MOV R0, UR33 ;  /* 0x0000002100007c02 */ /* 0x002fce0008000f00 */
.L_x_124:
[----:B-1----:R1:W2:Y:S02]  /*80b0*/  SYNCS.PHASECHK.TRANS64.TRYWAIT P0, [R0+URZ+0x20], R3 ;  /* 0x00002003000075a7 */ /* 0x0022a400080011ff */
[----:B--2---:R-:W-:Y:S05]  /*80c0*/  @!P0 NANOSLEEP.SYNCS 0x989680 ;  /* 0x009896800000895d */ /* 0x004fea0003900000 */
[----:B------:R-:W2:Y:S02]  /*80d0*/  @!P0 SYNCS.PHASECHK.TRANS64 P0, [R0+URZ+0x20], R3 ;  /* 0x00002003000085a7 */ /* 0x000ea400080010ff */
[----:B--2---:R-:W-:Y:S05]  /*80e0*/  @!P0 BRA `(.L_x_124) ;  /* 0xfffffffc00f08947 */ /* 0x004fea000383ffff */
[----:B------:R-:W-:Y:S05]  /*80f0*/  BRA `(.L_x_33) ;  /* 0xffffff9c00747947 */ /* 0x000fea000383ffff */
.L_x_39:
[----:B-1----:R1:W2:Y:S02]  /*8100*/  SYNCS.PHASECHK.TRANS64.TRYWAIT P0, [R3+URZ+0x80], R0 ;  /* 0x00008000030075a7 */ /* 0x0022a400080011ff */
[----:B--2---:R-:W-:Y:S05]  /*8110*/  @!P0 NANOSLEEP.SYNCS 0x989680 ;  /* 0x009896800000895d */ /* 0x004fea0003900000 */
[----:B------:R-:W2:Y:S02]  /*8120*/  @!P0 SYNCS.PHASECHK.TRANS64 P0, [R3+URZ+0x80], R0 ;  /* 0x00008000030085a7 */ /* 0x000ea400080010ff */
[----:B--2---:R-:W-:Y:S05]  /*8130*/  @!P0 BRA `(.L_x_39) ;  /* 0xfffffffc00f08947 */ /* 0x004fea000383ffff */
[----:B------:R-:W-:Y:S05]  /*8140*/  BRA `(.L_x_125) ;  /* 0xffffffa000487947 */ /* 0x000fea000383ffff */
.L_x_43:
[----:B-1----:R-:W-:-:S07]  /*8150*/  MOV R0, UR4 ;  /* 0x0000000400007c02 */ /* 0x002fce0008000f00 */
.L_x_126:
[----:B-1----:R1:W2:Y:S02]  /*8160*/  SYNCS.PHASECHK.TRANS64.TRYWAIT P0, [R0+URZ], R3 ;  /* 0x00000003000075a7 */ /* 0x0022a400080011ff */
[----:B--2---:R-:W-:Y:S05]  /*8170*/  @!P0 NANOSLEEP.SYNCS 0x989680 ;  /* 0x009896800000895d */ /* 0x004fea0003900000 */
[----:B------:R-:W2:Y:S02]  /*8180*/  @!P0 SYNCS.PHASECHK.TRANS64 P0, [R0+URZ], R3 ;  /* 0x00000003000085a7 */ /* 0x000ea400080010ff */
[----:B--2---:R-:W-:Y:S05]  /*8190*/  @!P0 BRA `(.L_x_126) ;  /* 0xfffffffc00f08947 */ /* 0x004fea000383ffff */
[----:B------:R-:W-:Y:S05]  /*81a0*/  BRA `(.L_x_127) ;  /* 0xffffffa400f47947 */ /* 0x000fea000383ffff */
.L_x_44:
[----:B------:R-:W-:-:S07]  /*81b0*/  MOV R0, UR5 ;  /* 0x0000000500007c02 */ /* 0x000fce0008000f00 */
.L_x_128:
[----:B-1----:R1:W2:Y:S02]  /*81c0*/  SYNCS.PHASECHK.TRANS64.TRYWAIT P0, [R0+URZ], R3 ;  /* 0x00000003000075a7 */ /* 0x0022a400080011ff */
[----:B--2---:R-:W-:Y:S05]  /*81d0*/  @!P0 NANOSLEEP.SYNCS 0x989680 ;  /* 0x009896800000895d */ /* 0x004fea0003900000 */
[----:B------:R-:W2:Y:S02]  /*81e0*/  @!P0 SYNCS.PHASECHK.TRANS64 P0, [R0+URZ], R3 ;  /* 0x00000003000085a7 */ /* 0x000ea400080010ff */
[----:B--2---:R-:W-:Y:S05]  /*81f0*/  @!P0 BRA `(.L_x_128) ;  /* 0xfffffffc00f08947 */ /* 0x004fea000383ffff */
[----:B------:R-:W-:Y:S05]  /*8200*/  BRA `(.L_x_129) ;  /* 0xffffffa800007947 */ /* 0x000fea000383ffff */
.L_x_45:
[----:B------:R-:W-:-:S07]  /*8210*/  MOV R0, UR5 ;  /* 0x0000000500007c02 */ /* 0x000fce0008000f00 */
.L_x_130:
[----:B-1----:R1:W2:Y:S02]  /*8220*/  SYNCS.PHASECHK.TRANS64.TRYWAIT P0, [R0+URZ], R3 ;  /* 0x00000003000075a7 */ /* 0x0022a400080011ff */
[----:B--2---:R-:W-:Y:S05]  /*8230*/  @!P0 NANOSLEEP.SYNCS 0x989680 ;  /* 0x009896800000895d */ /* 0x004fea0003900000 */
[----:B------:R-:W2:Y:S02]  /*8240*/  @!P0 SYNCS.PHASECHK.TRANS64 P0, [R0+URZ], R3 ;  /* 0x00000003000085a7 */ /* 0x000ea400080010ff */
[----:B--2---:R-:W-:Y:S05]  /*8250*/  @!P0 BRA `(.L_x_130) ;  /* 0xfffffffc00f08947 */ /* 0x004fea000383ffff */
[----:B------:R-:W-:Y:S05]  /*8260*/  BRA `(.L_x_131) ;  /* 0xffffffa8000c7947 */ /* 0x000fea000383ffff */
.L_x_48:
[----:B-1----:R1:W2:Y:S02]  /*8270*/  SYNCS.PHASECHK.TRANS64.TRYWAIT P0, [R2+URZ+0xe0], R5 ;  /* 0x0000e005020075a7 */ /* 0x0022a400080011ff */
[----:B--2---:R-:W-:Y:S05]  /*8280*/  @!P0 NANOSLEEP.SYNCS 0x989680 ;  /* 0x009896800000895d */ /* 0x004fea0003900000 */
[----:B------:R-:W2:Y:S02]  /*8290*/  @!P0 SYNCS.PHASECHK.TRANS64 P0, [R2+URZ+0xe0], R5 ;  /* 0x0000e005020085a7 */ /* 0x000ea400080010ff */
[----:B--2---:R-:W-:Y:S05]  /*82a0*/  @!P0 BRA `(.L_x_48) ;  /* 0xfffffffc00f08947 */ /* 0x004fea000383ffff */
[----:B------:R-:W-:Y:S05]  /*82b0*/  BRA `(.L_x_132) ;  /* 0xffffffa800687947 */ /* 0x000fea000383ffff */
.L_x_49:
[----:B------:R-:W-:-:S07]  /*82c0*/  MOV R2, UR4 ;  /* 0x0000000400027c02 */ /* 0x000fce0008000f00 */
.L_x_133:
[----:B-1----:R1:W2:Y:S02]  /*82d0*/  SYNCS.PHASECHK.TRANS64.TRYWAIT P0, [R2+URZ+0x90], R5 ;  /* 0x00009005020075a7 */ /* 0x0022a400080011ff */
[----:B--2---:R-:W-:Y:S05]  /*82e0*/  @!P0 NANOSLEEP.SYNCS 0x989680 ;  /* 0x009896800000895d */ /* 0x004fea0003900000 */
[----:B------:R-:W2:Y:S02]  /*82f0*/  @!P0 SYNCS.PHASECHK.TRANS64 P0, [R2+URZ+0x90], R5 ;  /* 0x00009005020085a7 */ /* 0x000ea400080010ff */
[----:B--2---:R-:W-:Y:S05]  /*8300*/  @!P0 BRA `(.L_x_133) ;  /* 0xfffffffc00f08947 */ /* 0x004fea000383ffff */
[----:B------:R-:W-:Y:S05]  /*8310*/  BRA `(.L_x_134) ;  /* 0xffffffa800787947 */ /* 0x000fea000383ffff */
.L_x_50:
[----:B-1----:R1:W2:Y:S02]  /*8320*/  SYNCS.PHASECHK.TRANS64.TRYWAIT P1, [R2+URZ+0x80], R5 ;  /* 0x00008005020075a7 */ /* 0x0022a400080211ff */
[----:B--2---:R-:W-:Y:S05]  /*8330*/  @!P1 NANOSLEEP.SYNCS 0x989680 ;  /* 0x009896800000995d */ /* 0x004fea0003900000 */
[----:B------:R-:W2:Y:S02]  /*8340*/  @!P1 SYNCS.PHASECHK.TRANS64 P1, [R2+URZ+0x80], R5 ;  /* 0x00008005020095a7 */ /* 0x000ea400080210ff */
[----:B--2---:R-:W-:Y:S05]  /*8350*/  @!P1 BRA `(.L_x_50) ;  /* 0xfffffffc00f09947 */ /* 0x004fea000383ffff */
[----:B------:R-:W-:Y:S05]  /*8360*/  BRA `(.L_x_135) ;  /* 0xffffffa800a87947 */ /* 0x000fea000383ffff */
.L_x_53:
[----:B------:R-:W-:-:S07]  /*8370*/  MOV R0, UR4 ;  /* 0x0000000400007c02 */ /* 0x000fce0008000f00 */
.L_x_136:
[----:B-1----:R1:W2:Y:S02]  /*8380*/  SYNCS.PHASECHK.TRANS64.TRYWAIT P0, [R0+URZ+0x90], R3 ;  /* 0x00009003000075a7 */ /* 0x0022a400080011ff */
[----:B--2---:R-:W-:Y:S05]  /*8390*/  @!P0 NANOSLEEP.SYNCS 0x989680 ;  /* 0x009896800000895d */ /* 0x004fea0003900000 */
[----:B------:R-:W2:Y:S02]  /*83a0*/  @!P0 SYNCS.PHASECHK.TRANS64 P0, [R0+URZ+0x90], R3 ;  /* 0x00009003000085a7 */ /* 0x000ea400080010ff */
[----:B--2---:R-:W-:Y:S05]  /*83b0*/  @!P0 BRA `(.L_x_136) ;  /* 0xfffffffc00f08947 */ /* 0x004fea000383ffff */
[----:B------:R-:W-:Y:S05]  /*83c0*/  BRA `(.L_x_52) ;  /* 0xffffffa800fc7947 */ /* 0x000fea000383ffff */
.L_x_60:
[----:B-1----:R1:W2:Y:S02]  /*83d0*/  SYNCS.PHASECHK.TRANS64.TRYWAIT P1, [R0+URZ+0x80], R5 ;  /* 0x00008005000075a7 */ /* 0x0022a400080211ff */
[----:B--2---:R-:W-:Y:S05]  /*83e0*/  @!P1 NANOSLEEP.SYNCS 0x989680 ;  /* 0x009896800000995d */ /* 0x004fea0003900000 */
[----:B------:R-:W2:Y:S02]  /*83f0*/  @!P1 SYNCS.PHASECHK.TRANS64 P1, [R0+URZ+0x80], R5 ;  /* 0x00008005000095a7 */ /* 0x000ea400080210ff */
[----:B--2---:R-:W-:Y:S05]  /*8400*/  @!P1 BRA `(.L_x_60) ;  /* 0xfffffffc00f09947 */ /* 0x004fea000383ffff */
[----:B------:R-:W-:Y:S05]  /*8410*/  BRA `(.L_x_137) ;  /* 0xffffffb000907947 */ /* 0x000fea000383ffff */
.L_x_61:
[----:B------:R-:W-:-:S07]  /*8420*/  MOV R3, UR45 ;  /* 0x0000002d00037c02 */ /* 0x000fce0008000f00 */
.L_x_138:
[----:B-1----:R1:W2:Y:S02]  /*8430*/  SYNCS.PHASECHK.TRANS64.TRYWAIT P0, [R3+URZ+0xc0], R0 ;  /* 0x0000c000030075a7 */ /* 0x0022a400080011ff */
[----:B--2---:R-:W-:Y:S05]  /*8440*/  @!P0 NANOSLEEP.SYNCS 0x989680 ;  /* 0x009896800000895d */ /* 0x004fea0003900000 */
[----:B------:R-:W2:Y:S02]  /*8450*/  @!P0 SYNCS.PHASECHK.TRANS64 P0, [R3+URZ+0xc0], R0 ;  /* 0x0000c000030085a7 */ /* 0x000ea400080010ff */
[----:B--2---:R-:W-:Y:S05]  /*8460*/  @!P0 BRA `(.L_x_138) ;  /* 0xfffffffc00f08947 */ /* 0x004fea000383ffff */
[----:B------:R-:W-:Y:S05]  /*8470*/  BRA `(.L_x_139) ;  /* 0xffffffb000c87947 */ /* 0x000fea000383ffff */
.L_x_64:
[----:B------:R-:W-:Y:S07]  /*8480*/  MOV R0, UR7 ;  /* 0x0000000700007c02 */ /* 0x000fee0008000f00 */
.L_x_140:
[----:B-1----:R1:W2:Y:S02]  /*8490*/  SYNCS.PHASECHK.TRANS64.TRYWAIT P0, [R0+URZ], R3 ;  /* 0x00000003000075a7 */ /* 0x0022a400080011ff */
[----:B--2---:R-:W-:Y:S05]  /*84a0*/  @!P0 NANOSLEEP.SYNCS 0x989680 ;  /* 0x009896800000895d */ /* 0x004fea0003900000 */
[----:B------:R-:W2:Y:S02]  /*84b0*/  @!P0 SYNCS.PHASECHK.TRANS64 P0, [R0+URZ], R3 ;  /* 0x00000003000085a7 */ /* 0x000ea400080010ff */
[----:B--2---:R-:W-:Y:S05]  /*84c0*/  @!P0 BRA `(.L_x_140) ;  /* 0xfffffffc00f08947 */ /* 0x004fea000383ffff */
[----:B------:R-:W-:Y:S05]  /*84d0*/  BRA `(.L_x_63) ;  /* 0xffffffb000e47947 */ /* 0x000fea000383ffff */
.L_x_67:
[----:B------:R-:W-:-:S07]  /*84e0*/  MOV R0, UR4 ;  /* 0x0000000400007c02 */ /* 0x000fce0008000f00 */
.L_x_141:
[----:B--2---:R2:W4:Y:S02]  /*84f0*/  SYNCS.PHASECHK.TRANS64.TRYWAIT P0, [R0+URZ], R3 ;  /* 0x00000003000075a7 */ /* 0x00452400080011ff */
[----:B----4-:R-:W-:Y:S05]  /*8500*/  @!P0 NANOSLEEP.SYNCS 0x989680 ;  /* 0x009896800000895d */ /* 0x010fea0003900000 */
[----:B------:R-:W4:Y:S02]  /*8510*/  @!P0 SYNCS.PHASECHK.TRANS64 P0, [R0+URZ], R3 ;  /* 0x00000003000085a7 */ /* 0x000f2400080010ff */
[----:B----4-:R-:W-:Y:S05]  /*8520*/  @!P0 BRA `(.L_x_141) ;  /* 0xfffffffc00f08947 */ /* 0x010fea000383ffff */
[----:B------:R-:W-:Y:S05]  /*8530*/  BRA `(.L_x_142) ;  /* 0xffffffb800107947 */ /* 0x000fea000383ffff */
.L_x_68:
[----:B------:R-:W-:-:S07]  /*8540*/  MOV R0, UR5 ;  /* 0x0000000500007c02 */ /* 0x000fce0008000f00 */
.L_x_143:
[----:B-1----:R1:W2:Y:S02]  /*8550*/  SYNCS.PHASECHK.TRANS64.TRYWAIT P0, [R0+URZ], R3 ;  /* 0x00000003000075a7 */ /* 0x0022a400080011ff */
[----:B--2---:R-:W-:Y:S05]  /*8560*/  @!P0 NANOSLEEP.SYNCS 0x989680 ;  /* 0x009896800000895d */ /* 0x004fea0003900000 */
[----:B------:R-:W2:Y:S02]  /*8570*/  @!P0 SYNCS.PHASECHK.TRANS64 P0, [R0+URZ], R3 ;  /* 0x00000003000085a7 */ /* 0x000ea400080010ff */
[----:B--2---:R-:W-:Y:S05]  /*8580*/  @!P0 BRA `(.L_x_143) ;  /* 0xfffffffc00f08947 */ /* 0x004fea000383ffff */
[----:B------:R-:W-:Y:S05]  /*8590*/  BRA `(.L_x_144) ;  /* 0xffffffb8001c7947 */ /* 0x000fea000383ffff */
.L_x_69:
[----:B------:R-:W-:-:S07]  /*85a0*/  MOV R0, UR5 ;  /* 0x0000000500007c02 */ /* 0x000fce0008000f00 */
.L_x_145:
[----:B-1----:R1:W2:Y:S02]  /*85b0*/  SYNCS.PHASECHK.TRANS64.TRYWAIT P0, [R0+URZ], R3 ;  /* 0x00000003000075a7 */ /* 0x0022a400080011ff */
[----:B--2---:R-:W-:Y:S05]  /*85c0*/  @!P0 NANOSLEEP.SYNCS 0x989680 ;  /* 0x009896800000895d */ /* 0x004fea0003900000 */
[----:B------:R-:W2:Y:S02]  /*85d0*/  @!P0 SYNCS.PHASECHK.TRANS64 P0, [R0+URZ], R3 ;  /* 0x00000003000085a7 */ /* 0x000ea400080010ff */
[----:B--2---:R-:W-:Y:S05]  /*85e0*/  @!P0 BRA `(.L_x_145) ;  /* 0xfffffffc00f08947 */ /* 0x004fea000383ffff */
[----:B------:R-:W-:Y:S05]  /*85f0*/  BRA `(.L_x_146) ;  /* 0xffffffb800287947 */ /* 0x000fea000383ffff */
.L_x_70:
[----:B------:R-:W-:-:S07]  /*8600*/  MOV R0, UR4 ;  /* 0x0000000400007c02 */ /* 0x000fce0008000f00 */
.L_x_147:
[----:B-1----:R1:W2:Y:S02]  /*8610*/  SYNCS.PHASECHK.TRANS64.TRYWAIT P0, [R0+URZ], R3 ;  /* 0x00000003000075a7 */ /* 0x0022a400080011ff */
[----:B--2---:R-:W-:Y:S05]  /*8620*/  @!P0 NANOSLEEP.SYNCS 0x989680 ;  /* 0x009896800000895d */ /* 0x004fea0003900000 */
[----:B------:R-:W2:Y:S02]  /*8630*/  @!P0 SYNCS.PHASECHK.TRANS64 P0, [R0+URZ], R3 ;  /* 0x00000003000085a7 */ /* 0x000ea400080010ff */
[----:B--2---:R-:W-:Y:S05]  /*8640*/  @!P0 BRA `(.L_x_147) ;  /* 0xfffffffc00f08947 */ /* 0x004fea000383ffff */
[----:B------:R-:W-:Y:S05]  /*8650*/  BRA `(.L_x_148) ;  /* 0xffffffb800347947 */ /* 0x000fea000383ffff */
.L_x_75:
[----:B---3--:R3:W1:Y:S02]  /*8660*/  SYNCS.PHASECHK.TRANS64.TRYWAIT P0, [R12+URZ+0x80], R9 ;  /* 0x000080090c0075a7 */ /* 0x00866400080011ff */
[----:B-1----:R-:W-:Y:S05]  /*8670*/  @!P0 NANOSLEEP.SYNCS 0x989680 ;  /* 0x009896800000895d */ /* 0x002fea0003900000 */
[----:B------:R-:W1:Y:S02]  /*8680*/  @!P0 SYNCS.PHASECHK.TRANS64 P0, [R12+URZ+0x80], R9 ;  /* 0x000080090c0085a7 */ /* 0x000e6400080010ff */
[----:B-1----:R-:W-:Y:S05]  /*8690*/  @!P0 BRA `(.L_x_75) ;  /* 0xfffffffc00f08947 */ /* 0x002fea000383ffff */
[----:B------:R-:W-:Y:S05]  /*86a0*/  BRA `(.L_x_149) ;  /* 0xffffffbc00447947 */ /* 0x000fea000383ffff */
.L_x_78:
[----:B------:R-:W-:Y:S07]  /*86b0*/  MOV R0, UR24 ;  /* 0x0000001800007c02 */ /* 0x000fee0008000f00 */
.L_x_150:
[----:B-1----:R1:W2:Y:S02]  /*86c0*/  SYNCS.PHASECHK.TRANS64.TRYWAIT P2, [R0+URZ+0x78], R9 ;  /* 0x00007809000075a7 */ /* 0x0022a400080411ff */
[----:B--2---:R-:W-:Y:S05]  /*86d0*/  @!P2 NANOSLEEP.SYNCS 0x989680 ;  /* 0x009896800000a95d */ /* 0x004fea0003900000 */
[----:B------:R-:W2:Y:S02]  /*86e0*/  @!P2 SYNCS.PHASECHK.TRANS64 P2, [R0+URZ+0x78], R9 ;  /* 0x000078090000a5a7 */ /* 0x000ea400080410ff */
[----:B--2---:R-:W-:Y:S05]  /*86f0*/  @!P2 BRA `(.L_x_150) ;  /* 0xfffffffc00f0a947 */ /* 0x004fea000383ffff */
[----:B------:R-:W-:Y:S05]  /*8700*/  BRA `(.L_x_77) ;  /* 0xffffffc000a87947 */ /* 0x000fea000383ffff */
.L_x_81:
[----:B------:R-:W-:Y:S07]  /*8710*/  MOV R0, UR4 ;  /* 0x0000000400007c02 */ /* 0x000fee0008000f00 */
.L_x_151:
[----:B-1----:R1:W2:Y:S02]  /*8720*/  SYNCS.PHASECHK.TRANS64.TRYWAIT P0, [R0+URZ+0x58], R9 ;  /* 0x00005809000075a7 */ /* 0x0022a400080011ff */
[----:B--2---:R-:W-:Y:S05]  /*8730*/  @!P0 NANOSLEEP.SYNCS 0x989680 ;  /* 0x009896800000895d */ /* 0x004fea0003900000 */
[----:B------:R-:W2:Y:S02]  /*8740*/  @!P0 SYNCS.PHASECHK.TRANS64 P0, [R0+URZ+0x58], R9 ;  /* 0x00005809000085a7 */ /* 0x000ea400080010ff */
[----:B--2---:R-:W-:Y:S05]  /*8750*/  @!P0 BRA `(.L_x_151) ;  /* 0xfffffffc00f08947 */ /* 0x004fea000383ffff */
[----:B------:R-:W-:Y:S05]  /*8760*/  BRA `(.L_x_152) ;  /* 0xffffffc400087947 */ /* 0x000fea000383ffff */
.L_x_82:
[----:B------:R-:W-:Y:S07]  /*8770*/  MOV R9, UR5 ;  /* 0x0000000500097c02 */ /* 0x000fee0008000f00 */
.L_x_153:
[----:B-1----:R1:W2:Y:S02]  /*8780*/  SYNCS.PHASECHK.TRANS64.TRYWAIT P0, [R9+URZ+0x58], R0 ;  /* 0x00005800090075a7 */ /* 0x0022a400080011ff */
[----:B--2---:R-:W-:Y:S05]  /*8790*/  @!P0 NANOSLEEP.SYNCS 0x989680 ;  /* 0x009896800000895d */ /* 0x004fea0003900000 */
[----:B------:R-:W2:Y:S02]  /*87a0*/  @!P0 SYNCS.PHASECHK.TRANS64 P0, [R9+URZ+0x58], R0 ;  /* 0x00005800090085a7 */ /* 0x000ea400080010ff */
[----:B--2---:R-:W-:Y:S05]  /*87b0*/  @!P0 BRA `(.L_x_153) ;  /* 0xfffffffc00f08947 */ /* 0x004fea000383ffff */
[----:B------:R-:W-:Y:S05]  /*87c0*/  BRA `(.L_x_154) ;  /* 0xffffffc400647947 */ /* 0x000fea000383ffff */
.L_x_84:
[----:B------:R-:W-:-:S07]  /*87d0*/  MOV R0, UR4 ;  /* 0x0000000400007c02 */ /* 0x000fce0008000f00 */
.L_x_155:
[----:B-1----:R1:W2:Y:S02]  /*87e0*/  SYNCS.PHASECHK.TRANS64.TRYWAIT P0, [R0+URZ], R3 ;  /* 0x00000003000075a7 */ /* 0x0022a400080011ff */
[----:B--2---:R-:W-:Y:S05]  /*87f0*/  @!P0 NANOSLEEP.SYNCS 0x989680 ;  /* 0x009896800000895d */ /* 0x004fea0003900000 */
[----:B------:R-:W2:Y:S02]  /*8800*/  @!P0 SYNCS.PHASECHK.TRANS64 P0, [R0+URZ], R3 ;  /* 0x00000003000085a7 */ /* 0x000ea400080010ff */
[----:B--2---:R-:W-:Y:S05]  /*8810*/  @!P0 BRA `(.L_x_155) ;  /* 0xfffffffc00f08947 */ /* 0x004fea000383ffff */
[----:B------:R-:W-:Y:S05]  /*8820*/  BRA `(.L_x_156) ;  /* 0xffffffc400f47947 */ /* 0x000fea000383ffff */
.L_x_85:
[----:B------:R-:W-:-:S07]  /*8830*/  MOV R0, UR5 ;  /* 0x0000000500007c02 */ /* 0x000fce0008000f00 */
.L_x_157:
[----:B-1----:R1:W2:Y:S02]  /*8840*/  SYNCS.PHASECHK.TRANS64.TRYWAIT P0, [R0+URZ], R3 ;  /* 0x00000003000075a7 */ /* 0x0022a400080011ff */
[----:B--2---:R-:W-:Y:S05]  /*8850*/  @!P0 NANOSLEEP.SYNCS 0x989680 ;  /* 0x009896800000895d */ /* 0x004fea0003900000 */
[----:B------:R-:W2:Y:S02]  /*8860*/  @!P0 SYNCS.PHASECHK.TRANS64 P0, [R0+URZ], R3 ;  /* 0x00000003000085a7 */ /* 0x000ea400080010ff */
[----:B--2---:R-:W-:Y:S05]  /*8870*/  @!P0 BRA `(.L_x_157) ;  /* 0xfffffffc00f08947 */ /* 0x004fea000383ffff */
[----:B------:R-:W-:Y:S05]  /*8880*/  BRA `(.L_x_158) ;  /* 0xffffffc800007947 */ /* 0x000fea000383ffff */
.L_x_87:
[----:B-1----:R1:W2:Y:S02]  /*8890*/  SYNCS.PHASECHK.TRANS64.TRYWAIT P0, [R0+URZ+0x80], R3 ;  /* 0x00008003000075a7 */ /* 0x0022a400080011ff */
[----:B--2---:R-:W-:Y:S05]  /*88a0*/  @!P0 NANOSLEEP.SYNCS 0x989680 ;  /* 0x009896800000895d */ /* 0x004fea0003900000 */
[----:B------:R-:W2:Y:S02]  /*88b0*/  @!P0 SYNCS.PHASECHK.TRANS64 P0, [R0+URZ+0x80], R3 ;  /* 0x00008003000085a7 */ /* 0x000ea400080010ff */
[----:B--2---:R-:W-:Y:S05]  /*88c0*/  @!P0 BRA `(.L_x_87) ;  /* 0xfffffffc00f08947 */ /* 0x004fea000383ffff */
[----:B------:R-:W-:Y:S05]  /*88d0*/  BRA `(.L_x_159) ;  /* 0xffffffc800e87947 */ /* 0x000fea000383ffff */
.L_x_97:
[----:B-1----:R1:W3:Y:S02]  /*88e0*/  SYNCS.PHASECHK.TRANS64.TRYWAIT P1, [R0+URZ+0x40], R5 ;  /* 0x00004005000075a7 */ /* 0x0022e400080211ff */
[----:B---3--:R-:W-:Y:S05]  /*88f0*/  @!P1 NANOSLEEP.SYNCS 0x989680 ;  /* 0x009896800000995d */ /* 0x008fea0003900000 */
[----:B------:R-:W3:Y:S02]  /*8900*/  @!P1 SYNCS.PHASECHK.TRANS64 P1, [R0+URZ+0x40], R5 ;  /* 0x00004005000095a7 */ /* 0x000ee400080210ff */
[----:B---3--:R-:W-:Y:S05]  /*8910*/  @!P1 BRA `(.L_x_97) ;  /* 0xfffffffc00f09947 */ /* 0x008fea000383ffff */
[----:B------:R-:W-:Y:S05]  /*8920*/  BRA `(.L_x_96) ;  /* 0xffffffd800887947 */ /* 0x000fea000383ffff */
.L_x_99:
[----:B-1----:R1:W4:Y:S02]  /*8930*/  SYNCS.PHASECHK.TRANS64.TRYWAIT P0, [R108+URZ+0xa0], R3 ;  /* 0x0000a0036c0075a7 */ /* 0x00232400080011ff */
[----:B----4-:R-:W-:Y:S05]  /*8940*/  @!P0 NANOSLEEP.SYNCS 0x989680 ;  /* 0x009896800000895d */ /* 0x010fea0003900000 */
[----:B------:R-:W4:Y:S02]  /*8950*/  @!P0 SYNCS.PHASECHK.TRANS64 P0, [R108+URZ+0xa0], R3 ;  /* 0x0000a0036c0085a7 */ /* 0x000f2400080010ff */
[----:B----4-:R-:W-:Y:S05]  /*8960*/  @!P0 BRA `(.L_x_99) ;  /* 0xfffffffc00f08947 */ /* 0x010fea000383ffff */
[----:B------:R-:W-:Y:S05]  /*8970*/  BRA `(.L_x_98) ;  /* 0xffffffd800c07947 */ /* 0x000fea000383ffff */
.L_x_110:
[----:B--2---:R2:W4:Y:S02]  /*8980*/  SYNCS.PHASECHK.TRANS64.TRYWAIT P0, [R2+URZ+0x40], R5 ;  /* 0x00004005020075a7 */ /* 0x00452400080011ff */
[----:B----4-:R-:W-:Y:S05]  /*8990*/  @!P0 NANOSLEEP.SYNCS 0x989680 ;  /* 0x009896800000895d */ /* 0x010fea0003900000 */
[----:B------:R-:W4:Y:S02]  /*89a0*/  @!P0 SYNCS.PHASECHK.TRANS64 P0, [R2+URZ+0x40], R5 ;  /* 0x00004005020085a7 */ /* 0x000f2400080010ff */
[----:B----4-:R-:W-:Y:S05]  /*89b0*/  @!P0 BRA `(.L_x_110) ;  /* 0xfffffffc00f08947 */ /* 0x010fea000383ffff */
[----:B------:R-:W-:Y:S05]  /*89c0*/  BRA `(.L_x_109) ;  /* 0xffffffe400b07947 */ /* 0x000fea000383ffff */
        .weak           $__internal_0_$__cuda_sm10x_tcgen05_guardrail_trap_col_being_dealloced_not_returned_by_alloc
        .type           $__internal_0_$__cuda_sm10x_tcgen05_guardrail_trap_col_being_dealloced_not_returned_by_alloc,@function
        .size           $__internal_0_$__cuda_sm10x_tcgen05_guardrail_trap_col_being_dealloced_not_returned_by_alloc,($__internal_1_$__cuda_sm10x_tcgen05_guardrail_trap_phase_invalid_during_alloc - $__internal_0_$__cuda_sm10x_tcgen05_guardrail_trap_col_being_dealloced_not_returned_by_alloc)
$__internal_0_$__cuda_sm10x_tcgen05_guardrail_trap_col_being_dealloced_not_returned_by_alloc:
[----:B------:R-:W-:Y:S05]  /*89d0*/  BPT.TRAP 0x1 ;  /* 0x000000040000795c */ /* 0x000fea0000300000 */
[----:B------:R-:W-:-:S04]  /*89e0*/  HFMA2 R3, -RZ, RZ, 0, 0 ;  /* 0x00000000ff037431 */ /* 0x000fc800000001ff */
[----:B------:R-:W-:Y:S05]  /*89f0*/  RET.REL.NODEC R2 `(_ZN7cutlass13device_kernelINS_4gemm6kernel13GemmUniversalIN4cute5tupleIJiiiiEEENS1_10collective13CollectiveMmaINS1_35MainloopSm100TmaUmmaWarpSpecializedILi4ELi2ELi4ENS5_IJNS4_1CILi1EEENSA_ILi4EEESB_EEEEENS5_IJNSA_ILi128EEENSA_ILi64EEESF_EEENS_6half_tENS5_IJlSB_lEEESI_SJ_NS4_8TiledMMAINS4_8MMA_AtomIJNS4_20SM100_MMA_F16BF16_SSISI_SI_fLi128ELi64ELNS4_4UMMA5MajorE0ELSO_0ELNSN_7ScaleInE0ELSP_0EEEEEENS4_6LayoutINS5_IJSB_SB_SB_EEENS5_IJNSA_ILi0EEESU_SU_EEEEENS5_IJNS4_10UnderscoreESX_SX_EEEEENS4_23SM90_TMA_LOAD_MULTICASTENS4_14ComposedLayoutINS4_7SwizzleILi3ELi4ELi3EEENS4_18smem_ptr_flag_bitsILi16EEENSS_INS5_IJNSA_ILi8EEESG_EEENS5_IJSG_SB_EEEEEEEvNS4_8identityENS4_13SM90_TMA_LOADES1A_vS1B_EENS_8epilogue10collective18CollectiveEpilogueINS1E_23Sm100TmaWarpSpecializedILi3ELi2ELi32ELb1ELb0EEEJSH_NS5_IJNSS_ISF_SB_EENSS_INSA_ILi32EEESB_EEEEESI_SJ_SI_SJ_NS1E_6fusion15FusionCallbacksIS1I_NS1N_17LinearCombinationISI_fSI_fLNS_15FloatRoundStyleE2EEESH_S1M_JEEENS4_5SM1004TMEM4LOAD26SM100_TMEM_LOAD_32dp32b32xES1C_NS11_INS12_ILi2ELi4ELi3EEES15_NSS_INS5_IJS16_S1K_EEENS5_IJS1K_SB_EEEEEEENS4_39AutoVectorizingCopyWithAssumedAlignmentILi128EEENS4_14SM90_TMA_STOREES21_S23_S23_EEEvvEEEEvNT_6ParamsE) ;  /* 0xffffff7402807950 */ /* 0x000fea0003c3ffff */
        .weak           $__internal_1_$__cuda_sm10x_tcgen05_guardrail_trap_phase_invalid_during_alloc
        .type           $__internal_1_$__cuda_sm10x_tcgen05_guardrail_trap_phase_invalid_during_alloc,@function
        .size           $__internal_1_$__cuda_sm10x_tcgen05_guardrail_trap_phase_invalid_during_alloc,($__internal_2_$__cuda_sm10x_tcgen05_guardrail_trap_unallocated_columns_being_dealloced - $__internal_1_$__cuda_sm10x_tcgen05_guardrail_trap_phase_invalid_during_alloc)
$__internal_1_$__cuda_sm10x_tcgen05_guardrail_trap_phase_invalid_during_alloc:
[----:B------:R-:W-:Y:S05]  /*8a00*/  BPT.TRAP 0x1 ;  /* 0x000000040000795c */ /* 0x000fea0000300000 */
[----:B------:R-:W-:-:S04]  /*8a10*/  MOV R5, 0x0 ;  /* 0x0000000000057802 */ /* 0x000fc80000000f00 */
[----:B------:R-:W-:Y:S05]  /*8a20*/  RET.REL.NODEC R4 `(_ZN7cutlass13device_kernelINS_4gemm6kernel13GemmUniversalIN4cute5tupleIJiiiiEEENS1_10collective13CollectiveMmaINS1_35MainloopSm100TmaUmmaWarpSpecializedILi4ELi2ELi4ENS5_IJNS4_1CILi1EEENSA_ILi4EEESB_EEEEENS5_IJNSA_ILi128EEENSA_ILi64EEESF_EEENS_6half_tENS5_IJlSB_lEEESI_SJ_NS4_8TiledMMAINS4_8MMA_AtomIJNS4_20SM100_MMA_F16BF16_SSISI_SI_fLi128ELi64ELNS4_4UMMA5MajorE0ELSO_0ELNSN_7ScaleInE0ELSP_0EEEEEENS4_6LayoutINS5_IJSB_SB_SB_EEENS5_IJNSA_ILi0EEESU_SU_EEEEENS5_IJNS4_10UnderscoreESX_SX_EEEEENS4_23SM90_TMA_LOAD_MULTICASTENS4_14ComposedLayoutINS4_7SwizzleILi3ELi4ELi3EEENS4_18smem_ptr_flag_bitsILi16EEENSS_INS5_IJNSA_ILi8EEESG_EEENS5_IJSG_SB_EEEEEEEvNS4_8identityENS4_13SM90_TMA_LOADES1A_vS1B_EENS_8epilogue10collective18CollectiveEpilogueINS1E_23Sm100TmaWarpSpecializedILi3ELi2ELi32ELb1ELb0EEEJSH_NS5_IJNSS_ISF_SB_EENSS_INSA_ILi32EEESB_EEEEESI_SJ_SI_SJ_NS1E_6fusion15FusionCallbacksIS1I_NS1N_17LinearCombinationISI_fSI_fLNS_15FloatRoundStyleE2EEESH_S1M_JEEENS4_5SM1004TMEM4LOAD26SM100_TMEM_LOAD_32dp32b32xES1C_NS11_INS12_ILi2ELi4ELi3EEES15_NSS_INS5_IJS16_S1K_EEENS5_IJS1K_SB_EEEEEEENS4_39AutoVectorizingCopyWithAssumedAlignmentILi128EEENS4_14SM90_TMA_STOREES21_S23_S23_EEEvvEEEEvNT_6ParamsE) ;  /* 0xffffff7404747950 */ /* 0x000fea0003c3ffff */
        .weak           $__internal_2_$__cuda_sm10x_tcgen05_guardrail_trap_unallocated_columns_being_dealloced
        .type           $__internal_2_$__cuda_sm10x_tcgen05_guardrail_trap_unallocated_columns_being_dealloced,@function
        .size           $__internal_2_$__cuda_sm10x_tcgen05_guardrail_trap_unallocated_columns_being_dealloced,(.L_x_161 - $__internal_2_$__cuda_sm10x_tcgen05_guardrail_trap_unallocated_columns_being_dealloced)
$__internal_2_$__cuda_sm10x_tcgen05_guardrail_trap_unallocated_columns_being_dealloced:
[----:B------:R-:W-:Y:S05]  /*8a30*/  BPT.TRAP 0x1 ;  /* 0x000000040000795c */ /* 0x000fea0000300000 */
[----:B------:R-:W-:-:S04]  /*8a40*/  HFMA2 R3, -RZ, RZ, 0, 0 ;  /* 0x00000000ff037431 */ /* 0x000fc800000001ff */
[----:B------:R-:W-:Y:S05]  /*8a50*/  RET.REL.NODEC R2 `(_ZN7cutlass13device_kernelINS_4gemm6kernel13GemmUniversalIN4cute5tupleIJiiiiEEENS1_10collective13CollectiveMmaINS1_35MainloopSm100TmaUmmaWarpSpecializedILi4ELi2ELi4ENS5_IJNS4_1CILi1EEENSA_ILi4EEESB_EEEEENS5_IJNSA_ILi128EEENSA_ILi64EEESF_EEENS_6half_tENS5_IJlSB_lEEESI_SJ_NS4_8TiledMMAINS4_8MMA_AtomIJNS4_20SM100_MMA_F16BF16_SSISI_SI_fLi128ELi64ELNS4_4UMMA5MajorE0ELSO_0ELNSN_7ScaleInE0ELSP_0EEEEEENS4_6LayoutINS5_IJSB_SB_SB_EEENS5_IJNSA_ILi0EEESU_SU_EEEEENS5_IJNS4_10UnderscoreESX_SX_EEEEENS4_23SM90_TMA_LOAD_MULTICASTENS4_14ComposedLayoutINS4_7SwizzleILi3ELi4ELi3EEENS4_18smem_ptr_flag_bitsILi16EEENSS_INS5_IJNSA_ILi8EEESG_EEENS5_IJSG_SB_EEEEEEEvNS4_8identityENS4_13SM90_TMA_LOADES1A_vS1B_EENS_8epilogue10collective18CollectiveEpilogueINS1E_23Sm100TmaWarpSpecializedILi3ELi2ELi32ELb1ELb0EEEJSH_NS5_IJNSS_ISF_SB_EENSS_INSA_ILi32EEESB_EEEEESI_SJ_SI_SJ_NS1E_6fusion15FusionCallbacksIS1I_NS1N_17LinearCombinationISI_fSI_fLNS_15FloatRoundStyleE2EEESH_S1M_JEEENS4_5SM1004TMEM4LOAD26SM100_TMEM_LOAD_32dp32b32xES1C_NS11_INS12_ILi2ELi4ELi3EEES15_NSS_INS5_IJS16_S1K_EEENS5_IJS1K_SB_EEEEEEENS4_39AutoVectorizingCopyWithAssumedAlignmentILi128EEENS4_14SM90_TMA_STOREES21_S23_S23_EEEvvEEEEvNT_6ParamsE) ;  /* 0xffffff7402687950 */ /* 0x000fea0003c3ffff */
.L_x_160:
[----:B------:R-:W-:-:S00]  /*8a60*/  BRA `(.L_x_160) ;  /* 0xfffffffc00fc7947 */ /* 0x000fc0000383ffff */
[----:B------:R-:W-:-:S00]  /*8a70*/  NOP ;  /* 0x0000000000007918 */ /* 0x000fc00000000000 */
        /* <DEDUP_REMOVED lines=8> */
.L_x_161:


//--------------------- .nv.global.init           --------------------------
	.section	.nv.global.init,"aw",@progbits
.nv.global.init:
	.type		$str$27,@object
	.size		$str$27,($str$28 - $str$27)
$str$27:
        /*0000*/ 	.byte	0x28, 0x61, 0x64, 0x64, 0x72, 0x65, 0x73, 0x73, 0x20, 0x26, 0x20, 0x6d, 0x61, 0x73, 0x6b, 0x29
        /*0010*/ 	.byte	0x20, 0x3d, 0x3d, 0x20, 0x30, 0x00
	.type		$str$28,@object
	.size		$str$28,($str$26 - $str$28)
$str$28:
        /*0016*/ 	.byte	0x2f, 0x74, 0x6d, 0x70, 0x2f, 0x63, 0x75, 0x74, 0x6c, 0x61, 0x73, 0x73, 0x5f, 0x73, 0x77, 0x65
        /*0026*/ 	.byte	0x65, 0x70, 0x5f, 0x73, 0x72, 0x63, 0x2f, 0x69, 0x6e, 0x63, 0x6c, 0x75, 0x64, 0x65, 0x2f, 0x63
        /*0036*/ 	.byte	0x75, 0x74, 0x65, 0x2f, 0x70, 0x6f, 0x69, 0x6e, 0x74, 0x65, 0x72, 0x5f, 0x66, 0x6c, 0x61, 0x67
        /*0046*/ 	.byte	0x67, 0x65, 0x64, 0x2e, 0x68, 0x70, 0x70, 0x00
	.type		$str$26,@object
	.size		$str$26,($str$25 - $str$26)
$str$26:
        /*004e*/ 	.byte	0x2f, 0x74, 0x6d, 0x70, 0x2f, 0x63, 0x75, 0x74, 0x6c, 0x61, 0x73, 0x73, 0x5f, 0x73, 0x77, 0x65
        /*005e*/ 	.byte	0x65, 0x70, 0x5f, 0x73, 0x72, 0x63, 0x2f, 0x69, 0x6e, 0x63, 0x6c, 0x75, 0x64, 0x65, 0x2f, 0x63
        /*006e*/ 	.byte	0x75, 0x74, 0x65, 0x2f, 0x61, 0x74, 0x6f, 0x6d, 0x2f, 0x63, 0x6f, 0x70, 0x79, 0x5f, 0x74, 0x72
        /*007e*/ 	.byte	0x61, 0x69, 0x74, 0x73, 0x5f, 0x73, 0x6d, 0x31, 0x30, 0x30, 0x2e, 0x68, 0x70, 0x70, 0x00
	.type		$str$25,@object
	.size		$str$25,(__unnamed_1 - $str$25)
$str$25:
        /*008d*/ 	.byte	0x28, 0x28, 0x75, 0x69, 0x6e, 0x74, 0x33, 0x32, 0x5f, 0x74, 0x28, 0x74, 0x68, 0x72, 0x65, 0x61
        /*009d*/ 	.byte	0x64, 0x49, 0x64, 0x78, 0x2e, 0x78, 0x29, 0x20, 0x2f, 0x20, 0x33, 0x32, 0x29, 0x20, 0x25, 0x20
        /*00ad*/ 	.byte	0x34, 0x29, 0x20, 0x3d, 0x3d, 0x20, 0x28, 0x28, 0x28, 0x74, 0x6d, 0x65, 0x6d, 0x5f, 0x61, 0x64
        /*00bd*/ 	.byte	0x64, 0x72, 0x20, 0x3e, 0x3e, 0x20, 0x31, 0x36, 0x29, 0x20, 0x2f, 0x20, 0x33, 0x32, 0x29, 0x20
        /*00cd*/ 	.byte	0x25, 0x20, 0x34, 0x29, 0x00
	.type		__unnamed_1,@object
	.size		__unnamed_1,(__unnamed_2 - __unnamed_1)
__unnamed_1:
        /*00d2*/ 	.byte	0x61, 0x75, 0x74, 0x6f, 0x20, 0x63, 0x75, 0x74, 0x65, 0x3a, 0x3a, 0x61, 0x73, 0x5f, 0x70, 0x6f
        /* <DEDUP_REMOVED lines=24> */
        /*0262*/ 	.byte	0x3e, 0x3e, 0x3e, 0x3e, 0x5d, 0x00
	.type		__unnamed_2,@object
	.size		__unnamed_2,(.L_2 - __unnamed_2)
__unnamed_2:
        /* <DEDUP_REMOVED lines=42> */
        /*0508*/ 	.byte	0x3e, 0x3e, 0x5d, 0x00
.L_2:


//--------------------- .nv.shared._ZN7cutlass13device_kernelINS_4gemm6kernel13GemmUniversalIN4cute5tupleIJiiiiEEENS1_10collective13CollectiveMmaINS1_35MainloopSm100TmaUmmaWarpSpecializedILi4ELi2ELi4ENS5_IJNS4_1CILi1EEENSA_ILi4EEESB_EEEEENS5_IJNSA_ILi128EEENSA_ILi64EEESF_EEENS_6half_tENS5_IJlSB_lEEESI_SJ_NS4_8TiledMMAINS4_8MMA_AtomIJNS4_20SM100_MMA_F16BF16_SSISI_SI_fLi128ELi64ELNS4_4UMMA5MajorE0ELSO_0ELNSN_7ScaleInE0ELSP_0EEEEEENS4_6LayoutINS5_IJSB_SB_SB_EEENS5_IJNSA_ILi0EEESU_SU_EEEEENS5_IJNS4_10UnderscoreESX_SX_EEEEENS4_23SM90_TMA_LOAD_MULTICASTENS4_14ComposedLayoutINS4_7SwizzleILi3ELi4ELi3EEENS4_18smem_ptr_flag_bitsILi16EEENSS_INS5_IJNSA_ILi8EEESG_EEENS5_IJSG_SB_EEEEEEEvNS4_8identityENS4_13SM90_TMA_LOADES1A_vS1B_EENS_8epilogue10collective18CollectiveEpilogueINS1E_23Sm100TmaWarpSpecializedILi3ELi2ELi32ELb1ELb0EEEJSH_NS5_IJNSS_ISF_SB_EENSS_INSA_ILi32EEESB_EEEEESI_SJ_SI_SJ_NS1E_6fusion15FusionCallbacksIS1I_NS1N_17LinearCombinationISI_fSI_fLNS_15FloatRoundStyleE2EEESH_S1M_JEEENS4_5SM1004TMEM4LOAD26SM100_TMEM_LOAD_32dp32b32xES1C_NS11_INS12_ILi2ELi4ELi3EEES15_NSS_INS5_IJS16_S1K_EEENS5_IJS1K_SB_EEEEEEENS4_39AutoVectorizingCopyWithAssumedAlignmentILi128EEENS4_14SM90_TMA_STOREES21_S23_S23_EEEvvEEEEvNT_6ParamsE --------------------------
	.section	.nv.shared._ZN7cutlass13device_kernelINS_4gemm6kernel13GemmUniversalIN4cute5tupleIJiiiiEEENS1_10collective13CollectiveMmaINS1_35MainloopSm100TmaUmmaWarpSpecializedILi4ELi2ELi4ENS5_IJNS4_1CILi1EEENSA_ILi4EEESB_EEEEENS5_IJNSA_ILi128EEENSA_ILi64EEESF_EEENS_6half_tENS5_IJlSB_lEEESI_SJ_NS4_8TiledMMAINS4_8MMA_AtomIJNS4_20SM100_MMA_F16BF16_SSISI_SI_fLi128ELi64ELNS4_4UMMA5MajorE0ELSO_0ELNSN_7ScaleInE0ELSP_0EEEEEENS4_6LayoutINS5_IJSB_SB_SB_EEENS5_IJNSA_ILi0EEESU_SU_EEEEENS5_IJNS4_10UnderscoreESX_SX_EEEEENS4_23SM90_TMA_LOAD_MULTICASTENS4_14ComposedLayoutINS4_7SwizzleILi3ELi4ELi3EEENS4_18smem_ptr_flag_bitsILi16EEENSS_INS5_IJNSA_ILi8EEESG_EEENS5_IJSG_SB_EEEEEEEvNS4_8identityENS4_13SM90_TMA_LOADES1A_vS1B_EENS_8epilogue10collective18CollectiveEpilogueINS1E_23Sm100TmaWarpSpecializedILi3ELi2ELi32ELb1ELb0EEEJSH_NS5_IJNSS_ISF_SB_EENSS_INSA_ILi32EEESB_EEEEESI_SJ_SI_SJ_NS1E_6fusion15FusionCallbacksIS1I_NS1N_17LinearCombinationISI_fSI_fLNS_15FloatRoundStyleE2EEESH_S1M_JEEENS4_5SM1004TMEM4LOAD26SM100_TMEM_LOAD_32dp32b32xES1C_NS11_INS12_ILi2ELi4ELi3EEES15_NSS_INS5_IJS16_S1K_EEENS5_IJS1K_SB_EEEEEEENS4_39AutoVectorizingCopyWithAssumedAlignmentILi128EEENS4_14SM90_TMA_STOREES21_S23_S23_EEEvvEEEEvNT_6ParamsE,"aw",@nobits
	.sectionflags	@""
	.align	16
	.zero		1024


//--------------------- .nv.shared.reserved.0     --------------------------
	.section	.nv.shared.reserved.0,"aw",@nobits
	.weak		__nv_reservedSMEM_offset_0_alias
	.size		__nv_reservedSMEM_offset_0_alias, 0, 64
	.other		__nv_reservedSMEM_offset_0_alias,@"STO_CUDA_RESERVED_SHARED STV_DEFAULT"
__nv_reservedSMEM_offset_0_alias:
	.zero		0
.nv.shared.reserved.0:
	.zero		64
	.weak		__nv_reservedSMEM_tcgen05_partition
	.type		__nv_reservedSMEM_tcgen05_partition,@object
	.size		__nv_reservedSMEM_tcgen05_partition,(.L_0 - __nv_reservedSMEM_tcgen05_partition)
__nv_reservedSMEM_tcgen05_partition:
	.zero		32
.L_0:


//--------------------- .nv.global                --------------------------
	.section	.nv.global,"aw",@nobits
.nv.global:
	.type		_ZN40_INTERNAL_111d350c_4_k_cu_3c58ccc1_258614cute1_E,@object
	.size		_ZN40_INTERNAL_111d350c_4_k_cu_3c58ccc1_258614cute1_E,(_ZN40_INTERNAL_111d350c_4_k_cu_3c58ccc1_258614cuda3std3__45__cpo6cbeginE - _ZN40_INTERNAL_111d350c_4_k_cu_3c58ccc1_258614cute1_E)
_ZN40_INTERNAL_111d350c_4_k_cu_3c58ccc1_258614cute1_E:
	.zero		1
	.type		_ZN40_INTERNAL_111d350c_4_k_cu_3c58ccc1_258614cuda3std3__45__cpo6cbeginE,@object
	.size		_ZN40_INTERNAL_111d350c_4_k_cu_3c58ccc1_258614cuda3std3__45__cpo6cbeginE,(_ZN40_INTERNAL_111d350c_4_k_cu_3c58ccc1_258614cuda3std3__48in_placeE - _ZN40_INTERNAL_111d350c_4_k_cu_3c58ccc1_258614cuda3std3__45__cpo6cbeginE)
_ZN40_INTERNAL_111d350c_4_k_cu_3c58ccc1_258614cuda3std3__45__cpo6cbeginE:
	.zero		1
	.type		_ZN40_INTERNAL_111d350c_4_k_cu_3c58ccc1_258614cuda3std3__48in_placeE,@object
	.size		_ZN40_INTERNAL_111d350c_4_k_cu_3c58ccc1_258614cuda3std3__48in_placeE,(_ZN40_INTERNAL_111d350c_4_k_cu_3c58ccc1_258614cuda3std6ranges3__45__cpo9iter_moveE - _ZN40_INTERNAL_111d350c_4_k_cu_3c58ccc1_258614cuda3std3__48in_placeE)
_ZN40_INTERNAL_111d350c_4_k_cu_3c58ccc1_258614cuda3std3__48in_placeE:
	.zero		1
	.type		_ZN40_INTERNAL_111d350c_4_k_cu_3c58ccc1_258614cuda3std6ranges3__45__cpo9iter_moveE,@object
	.size		_ZN40_INTERNAL_111d350c_4_k_cu_3c58ccc1_258614cuda3std6ranges3__45__cpo9iter_moveE,(_ZN40_INTERNAL_111d350c_4_k_cu_3c58ccc1_258614cuda3std3__45__cpo5beginE - _ZN40_INTERNAL_111d350c_4_k_cu_3c58ccc1_258614cuda3std6ranges3__45__cpo9iter_moveE)
_ZN40_INTERNAL_111d350c_4_k_cu_3c58ccc1_258614cuda3std6ranges3__45__cpo9iter_moveE:
	.zero		1
	.type		_ZN40_INTERNAL_111d350c_4_k_cu_3c58ccc1_258614cuda3std3__45__cpo5beginE,@object
	.size		_ZN40_INTERNAL_111d350c_4_k_cu_3c58ccc1_258614cuda3std3__45__cpo5beginE,(_ZN40_INTERNAL_111d350c_4_k_cu_3c58ccc1_258614cuda3std3__442_GLOBAL__N__111d350c_4_k_cu_3c58ccc1_258616ignoreE - _ZN40_INTERNAL_111d350c_4_k_cu_3c58ccc1_258614cuda3std3__45__cpo5beginE)
_ZN40_INTERNAL_111d350c_4_k_cu_3c58ccc1_258614cuda3std3__45__cpo5beginE:
	.zero		1
	.type		_ZN40_INTERNAL_111d350c_4_k_cu_3c58ccc1_258614cuda3std3__442_GLOBAL__N__111d350c_4_k_cu_3c58ccc1_258616ignoreE,@object
	.size		_ZN40_INTERNAL_111d350c_4_k_cu_3c58ccc1_258614cuda3std3__442_GLOBAL__N__111d350c_4_k_cu_3c58ccc1_258616ignoreE,(_ZN40_INTERNAL_111d350c_4_k_cu_3c58ccc1_258614cute7productE - _ZN40_INTERNAL_111d350c_4_k_cu_3c58ccc1_258614cuda3std3__442_GLOBAL__N__111d350c_4_k_cu_3c58ccc1_258616ignoreE)
_ZN40_INTERNAL_111d350c_4_k_cu_3c58ccc1_258614cuda3std3__442_GLOBAL__N__111d350c_4_k_cu_3c58ccc1_258616ignoreE:
	.zero		1
	.type		_ZN40_INTERNAL_111d350c_4_k_cu_3c58ccc1_258614cute7productE,@object
	.size		_ZN40_INTERNAL_111d350c_4_k_cu_3c58ccc1_258614cute7productE,(_ZN40_INTERNAL_111d350c_4_k_cu_3c58ccc1_258614cuda3std3__45__cpo3endE - _ZN40_INTERNAL_111d350c_4_k_cu_3c58ccc1_258614cute7productE)
_ZN40_INTERNAL_111d350c_4_k_cu_3c58ccc1_258614cute7productE:
	.zero		1
	.type		_ZN40_INTERNAL_111d350c_4_k_cu_3c58ccc1_258614cuda3std3__45__cpo3endE,@object
	.size		_ZN40_INTERNAL_111d350c_4_k_cu_3c58ccc1_258614cuda3std3__45__cpo3endE,(_ZN40_INTERNAL_111d350c_4_k_cu_3c58ccc1_258614cuda3std3__419piecewise_constructE - _ZN40_INTERNAL_111d350c_4_k_cu_3c58ccc1_258614cuda3std3__45__cpo3endE)
_ZN40_INTERNAL_111d350c_4_k_cu_3c58ccc1_258614cuda3std3__45__cpo3endE:
	.zero		1
	.type		_ZN40_INTERNAL_111d350c_4_k_cu_3c58ccc1_258614cuda3std3__419piecewise_constructE,@object
	.size		_ZN40_INTERNAL_111d350c_4_k_cu_3c58ccc1_258614cuda3std3__419piecewise_constructE,(_ZN40_INTERNAL_111d350c_4_k_cu_3c58ccc1_258614cuda3std3__45__cpo4cendE - _ZN40_INTERNAL_111d350c_4_k_cu_3c58ccc1_258614cuda3std3__419piecewise_constructE)
_ZN40_INTERNAL_111d350c_4_k_cu_3c58ccc1_258614cuda3std3__419piecewise_constructE:
	.zero		1
	.type		_ZN40_INTERNAL_111d350c_4_k_cu_3c58ccc1_258614cuda3std3__45__cpo4cendE,@object
	.size		_ZN40_INTERNAL_111d350c_4_k_cu_3c58ccc1_258614cuda3std3__45__cpo4cendE,(_ZN40_INTERNAL_111d350c_4_k_cu_3c58ccc1_258614cuda3std6ranges3__45__cpo4swapE - _ZN40_INTERNAL_111d350c_4_k_cu_3c58ccc1_258614cuda3std3__45__cpo4cendE)
_ZN40_INTERNAL_111d350c_4_k_cu_3c58ccc1_258614cuda3std3__45__cpo4cendE:
	.zero		1
	.type		_ZN40_INTERNAL_111d350c_4_k_cu_3c58ccc1_258614cuda3std6ranges3__45__cpo4swapE,@object
	.size		_ZN40_INTERNAL_111d350c_4_k_cu_3c58ccc1_258614cuda3std6ranges3__45__cpo4swapE,(.L_10 - _ZN40_INTERNAL_111d350c_4_k_cu_3c58ccc1_258614cuda3std6ranges3__45__cpo4swapE)
_ZN40_INTERNAL_111d350c_4_k_cu_3c58ccc1_258614cuda3std6ranges3__45__cpo4swapE:
	.zero		1
.L_10:


//--------------------- .nv.constant0._ZN7cutlass13device_kernelINS_4gemm6kernel13GemmUniversalIN4cute5tupleIJiiiiEEENS1_10collective13CollectiveMmaINS1_35MainloopSm100TmaUmmaWarpSpecializedILi4ELi2ELi4ENS5_IJNS4_1CILi1EEENSA_ILi4EEESB_EEEEENS5_IJNSA_ILi128EEENSA_ILi64EEESF_EEENS_6half_tENS5_IJlSB_lEEESI_SJ_NS4_8TiledMMAINS4_8MMA_AtomIJNS4_20SM100_MMA_F16BF16_SSISI_SI_fLi128ELi64ELNS4_4UMMA5MajorE0ELSO_0ELNSN_7ScaleInE0ELSP_0EEEEEENS4_6LayoutINS5_IJSB_SB_SB_EEENS5_IJNSA_ILi0EEESU_SU_EEEEENS5_IJNS4_10UnderscoreESX_SX_EEEEENS4_23SM90_TMA_LOAD_MULTICASTENS4_14ComposedLayoutINS4_7SwizzleILi3ELi4ELi3EEENS4_18smem_ptr_flag_bitsILi16EEENSS_INS5_IJNSA_ILi8EEESG_EEENS5_IJSG_SB_EEEEEEEvNS4_8identityENS4_13SM90_TMA_LOADES1A_vS1B_EENS_8epilogue10collective18CollectiveEpilogueINS1E_23Sm100TmaWarpSpecializedILi3ELi2ELi32ELb1ELb0EEEJSH_NS5_IJNSS_ISF_SB_EENSS_INSA_ILi32EEESB_EEEEESI_SJ_SI_SJ_NS1E_6fusion15FusionCallbacksIS1I_NS1N_17LinearCombinationISI_fSI_fLNS_15FloatRoundStyleE2EEESH_S1M_JEEENS4_5SM1004TMEM4LOAD26SM100_TMEM_LOAD_32dp32b32xES1C_NS11_INS12_ILi2ELi4ELi3EEES15_NSS_INS5_IJS16_S1K_EEENS5_IJS1K_SB_EEEEEEENS4_39AutoVectorizingCopyWithAssumedAlignmentILi128EEENS4_14SM90_TMA_STOREES21_S23_S23_EEEvvEEEEvNT_6ParamsE --------------------------
	.section	.nv.constant0._ZN7cutlass13device_kernelINS_4gemm6kernel13GemmUniversalIN4cute5tupleIJiiiiEEENS1_10collective13CollectiveMmaINS1_35MainloopSm100TmaUmmaWarpSpecializedILi4ELi2ELi4ENS5_IJNS4_1CILi1EEENSA_ILi4EEESB_EEEEENS5_IJNSA_ILi128EEENSA_ILi64EEESF_EEENS_6half_tENS5_IJlSB_lEEESI_SJ_NS4_8TiledMMAINS4_8MMA_AtomIJNS4_20SM100_MMA_F16BF16_SSISI_SI_fLi128ELi64ELNS4_4UMMA5MajorE0ELSO_0ELNSN_7ScaleInE0ELSP_0EEEEEENS4_6LayoutINS5_IJSB_SB_SB_EEENS5_IJNSA_ILi0EEESU_SU_EEEEENS5_IJNS4_10UnderscoreESX_SX_EEEEENS4_23SM90_TMA_LOAD_MULTICASTENS4_14ComposedLayoutINS4_7SwizzleILi3ELi4ELi3EEENS4_18smem_ptr_flag_bitsILi16EEENSS_INS5_IJNSA_ILi8EEESG_EEENS5_IJSG_SB_EEEEEEEvNS4_8identityENS4_13SM90_TMA_LOADES1A_vS1B_EENS_8epilogue10collective18CollectiveEpilogueINS1E_23Sm100TmaWarpSpecializedILi3ELi2ELi32ELb1ELb0EEEJSH_NS5_IJNSS_ISF_SB_EENSS_INSA_ILi32EEESB_EEEEESI_SJ_SI_SJ_NS1E_6fusion15FusionCallbacksIS1I_NS1N_17LinearCombinationISI_fSI_fLNS_15FloatRoundStyleE2EEESH_S1M_JEEENS4_5SM1004TMEM4LOAD26SM100_TMEM_LOAD_32dp32b32xES1C_NS11_INS12_ILi2ELi4ELi3EEES15_NSS_INS5_IJS16_S1K_EEENS5_IJS1K_SB_EEEEEEENS4_39AutoVectorizingCopyWithAssumedAlignmentILi128EEENS4_14SM90_TMA_STOREES21_S23_S23_EEEvvEEEEvNT_6ParamsE,"a",@progbits
	.sectionflags	@""
	.align	4
.nv.constant0._ZN7cutlass13device_kernelINS_4gemm6kernel13GemmUniversalIN4cute5tupleIJiiiiEEENS1_10collective13CollectiveMmaINS1_35MainloopSm100TmaUmmaWarpSpecializedILi4ELi2ELi4ENS5_IJNS4_1CILi1EEENSA_ILi4EEESB_EEEEENS5_IJNSA_ILi128EEENSA_ILi64EEESF_EEENS_6half_tENS5_IJlSB_lEEESI_SJ_NS4_8TiledMMAINS4_8MMA_AtomIJNS4_20SM100_MMA_F16BF16_SSISI_SI_fLi128ELi64ELNS4_4UMMA5MajorE0ELSO_0ELNSN_7ScaleInE0ELSP_0EEEEEENS4_6LayoutINS5_IJSB_SB_SB_EEENS5_IJNSA_ILi0EEESU_SU_EEEEENS5_IJNS4_10UnderscoreESX_SX_EEEEENS4_23SM90_TMA_LOAD_MULTICASTENS4_14ComposedLayoutINS4_7SwizzleILi3ELi4ELi3EEENS4_18smem_ptr_flag_bitsILi16EEENSS_INS5_IJNSA_ILi8EEESG_EEENS5_IJSG_SB_EEEEEEEvNS4_8identityENS4_13SM90_TMA_LOADES1A_vS1B_EENS_8epilogue10collective18CollectiveEpilogueINS1E_23Sm100TmaWarpSpecializedILi3ELi2ELi32ELb1ELb0EEEJSH_NS5_IJNSS_ISF_SB_EENSS_INSA_ILi32EEESB_EEEEESI_SJ_SI_SJ_NS1E_6fusion15FusionCallbacksIS1I_NS1N_17LinearCombinationISI_fSI_fLNS_15FloatRoundStyleE2EEESH_S1M_JEEENS4_5SM1004TMEM4LOAD26SM100_TMEM_LOAD_32dp32b32xES1C_NS11_INS12_ILi2ELi4ELi3EEES15_NSS_INS5_IJS16_S1K_EEENS5_IJS1K_SB_EEEEEEENS4_39AutoVectorizingCopyWithAssumedAlignmentILi128EEENS4_14SM90_TMA_STOREES21_S23_S23_EEEvvEEEEvNT_6ParamsE:
	.zero		2944


//--------------------- SYMBOLS --------------------------

	.type		.nv.reservedSmem.offset0,@object
	.size		.nv.reservedSmem.offset0,0x4
	.type		.nv.reservedSmem.cap,@object
	.size		.nv.reservedSmem.cap,0x4
	.type		__assertfail,@function
